	.target	sm_90a

	.elftype	@"ET_EXEC"


//--------------------- .note.nv.tkinfo           --------------------------
	.section	.note.nv.tkinfo,"",@"SHT_NOTE"
	.sectionflags	@"SHF_NOTE_NV_TKINFO"
	.tkinfo
        /*0018*/ 	.word	0x00000002
        /*0030*/ 	.string	""
        /*0030*/ 	.string	"ptxas"
        /*0030*/ 	.string	"Cuda compilation tools, release 13.0, V13.0.88"
        /*0030*/ 	.string	"Build cuda_13.0.r13.0/compiler.36424714_0"
        /*0030*/ 	.string	"-arch sm_90a -m 64 "



//--------------------- .note.nv.cuinfo           --------------------------
	.section	.note.nv.cuinfo,"",@"SHT_NOTE"
	.sectionflags	@"SHF_NOTE_NV_CUINFO"
        /*0018*/ 	.short	0x0002
        /*001a*/ 	.short	0x005a
        /*001c*/ 	.short	0x0082
	.zero		2


//--------------------- .nv.info                  --------------------------
	.section	.nv.info,"",@"SHT_CUDA_INFO"
	.align	4


	//----- nvinfo : EIATTR_REGCOUNT
	.align		4
        /*0000*/ 	.byte	0x04, 0x2f
        /*0002*/ 	.short	(.L_12 - .L_11)
	.align		4
.L_11:
        /*0004*/ 	.word	index@(_ZN7cutlass13device_kernelINS_4gemm6kernel13GemmUniversalIN4cute5tupleIJiiiiEEENS1_10collective13CollectiveMmaINS1_37MainloopSm90TmaGmmaWarpSpecializedFP8ILi8ENS5_IJNS4_1CILi1EEESB_SB_EEENS1_32KernelTmaWarpSpecializedPingpongEEENS5_IJNSA_ILi64EEENSA_ILi48EEENSA_ILi256EEEEEENS_12float_e4m3_tENS5_IJlSB_lEEESJ_SK_NS4_8TiledMMAINS4_8MMA_AtomIJNS4_4SM904GMMA30MMA_64x16x32_F32E4M3E4M3_SS_TNILNSO_7ScaleInE1ELSQ_1EEEEEENS4_6LayoutISC_NS5_IJNSA_ILi0EEESU_SU_EEEEENS5_IJNS4_10UnderscoreESX_SX_EEEEENS4_13SM90_TMA_LOADENS4_14ComposedLayoutINS4_7SwizzleILi3ELi4ELi3EEENS4_18smem_ptr_flag_bitsILi8EEENST_INS5_IJNSA_ILi8EEENSA_ILi128EEEEEENS5_IJS17_SB_EEEEEEEvNS4_8identityES10_S1B_vS1C_EENS_8epilogue10collective6detail29Sm90TmaWarpSpecializedAdapterINS1F_15DefaultEpilogueISJ_SK_SK_NS1E_6thread17LinearCombinationISJ_Li1EffLNS1J_9ScaleType4KindE0ELNS_15FloatRoundStyleE2ESJ_EENS1_15EpilogueDefaultEEEEEvvEEEEvNT_6ParamsE)
        /*0008*/ 	.word	0x000000a8


	//----- nvinfo : EIATTR_FRAME_SIZE
	.align		4
.L_12:
        /*000c*/ 	.byte	0x04, 0x11
        /*000e*/ 	.short	(.L_14 - .L_13)
	.align		4
.L_13:
        /*0010*/ 	.word	index@(_ZN7cutlass13device_kernelINS_4gemm6kernel13GemmUniversalIN4cute5tupleIJiiiiEEENS1_10collective13CollectiveMmaINS1_37MainloopSm90TmaGmmaWarpSpecializedFP8ILi8ENS5_IJNS4_1CILi1EEESB_SB_EEENS1_32KernelTmaWarpSpecializedPingpongEEENS5_IJNSA_ILi64EEENSA_ILi48EEENSA_ILi256EEEEEENS_12float_e4m3_tENS5_IJlSB_lEEESJ_SK_NS4_8TiledMMAINS4_8MMA_AtomIJNS4_4SM904GMMA30MMA_64x16x32_F32E4M3E4M3_SS_TNILNSO_7ScaleInE1ELSQ_1EEEEEENS4_6LayoutISC_NS5_IJNSA_ILi0EEESU_SU_EEEEENS5_IJNS4_10UnderscoreESX_SX_EEEEENS4_13SM90_TMA_LOADENS4_14ComposedLayoutINS4_7SwizzleILi3ELi4ELi3EEENS4_18smem_ptr_flag_bitsILi8EEENST_INS5_IJNSA_ILi8EEENSA_ILi128EEEEEENS5_IJS17_SB_EEEEEEEvNS4_8identityES10_S1B_vS1C_EENS_8epilogue10collective6detail29Sm90TmaWarpSpecializedAdapterINS1F_15DefaultEpilogueISJ_SK_SK_NS1E_6thread17LinearCombinationISJ_Li1EffLNS1J_9ScaleType4KindE0ELNS_15FloatRoundStyleE2ESJ_EENS1_15EpilogueDefaultEEEEEvvEEEEvNT_6ParamsE)
        /*0014*/ 	.word	0x00000000


	//----- nvinfo : EIATTR_MIN_STACK_SIZE
	.align		4
.L_14:
        /*0018*/ 	.byte	0x04, 0x12
        /*001a*/ 	.short	(.L_16 - .L_15)
	.align		4
.L_15:
        /*001c*/ 	.word	index@(_ZN7cutlass13device_kernelINS_4gemm6kernel13GemmUniversalIN4cute5tupleIJiiiiEEENS1_10collective13CollectiveMmaINS1_37MainloopSm90TmaGmmaWarpSpecializedFP8ILi8ENS5_IJNS4_1CILi1EEESB_SB_EEENS1_32KernelTmaWarpSpecializedPingpongEEENS5_IJNSA_ILi64EEENSA_ILi48EEENSA_ILi256EEEEEENS_12float_e4m3_tENS5_IJlSB_lEEESJ_SK_NS4_8TiledMMAINS4_8MMA_AtomIJNS4_4SM904GMMA30MMA_64x16x32_F32E4M3E4M3_SS_TNILNSO_7ScaleInE1ELSQ_1EEEEEENS4_6LayoutISC_NS5_IJNSA_ILi0EEESU_SU_EEEEENS5_IJNS4_10UnderscoreESX_SX_EEEEENS4_13SM90_TMA_LOADENS4_14ComposedLayoutINS4_7SwizzleILi3ELi4ELi3EEENS4_18smem_ptr_flag_bitsILi8EEENST_INS5_IJNSA_ILi8EEENSA_ILi128EEEEEENS5_IJS17_SB_EEEEEEEvNS4_8identityES10_S1B_vS1C_EENS_8epilogue10collective6detail29Sm90TmaWarpSpecializedAdapterINS1F_15DefaultEpilogueISJ_SK_SK_NS1E_6thread17LinearCombinationISJ_Li1EffLNS1J_9ScaleType4KindE0ELNS_15FloatRoundStyleE2ESJ_EENS1_15EpilogueDefaultEEEEEvvEEEEvNT_6ParamsE)
        /*0020*/ 	.word	0x00000000
.L_16:


//--------------------- .nv.compat                --------------------------
	.section	.nv.compat,"",@"SHT_CUDA_COMPAT_INFO"
	.align	4
        /*0000*/ 	.byte	0x02, 0x09, 0x01, 0x00, 0x02, 0x02, 0x04, 0x00, 0x02, 0x05, 0x05, 0x00, 0x03, 0x07, 0x01, 0x01
        /*0010*/ 	.byte	0x02, 0x03, 0x01, 0x00, 0x02, 0x06, 0x01, 0x00, 0x04, 0x0b, 0x08, 0x00, 0x00, 0x00, 0x00, 0x00
        /*0020*/ 	.byte	0x00, 0x00, 0x00, 0x00


//--------------------- .nv.info._ZN7cutlass13device_kernelINS_4gemm6kernel13GemmUniversalIN4cute5tupleIJiiiiEEENS1_10collective13CollectiveMmaINS1_37MainloopSm90TmaGmmaWarpSpecializedFP8ILi8ENS5_IJNS4_1CILi1EEESB_SB_EEENS1_32KernelTmaWarpSpecializedPingpongEEENS5_IJNSA_ILi64EEENSA_ILi48EEENSA_ILi256EEEEEENS_12float_e4m3_tENS5_IJlSB_lEEESJ_SK_NS4_8TiledMMAINS4_8MMA_AtomIJNS4_4SM904GMMA30MMA_64x16x32_F32E4M3E4M3_SS_TNILNSO_7ScaleInE1ELSQ_1EEEEEENS4_6LayoutISC_NS5_IJNSA_ILi0EEESU_SU_EEEEENS5_IJNS4_10UnderscoreESX_SX_EEEEENS4_13SM90_TMA_LOADENS4_14ComposedLayoutINS4_7SwizzleILi3ELi4ELi3EEENS4_18smem_ptr_flag_bitsILi8EEENST_INS5_IJNSA_ILi8EEENSA_ILi128EEEEEENS5_IJS17_SB_EEEEEEEvNS4_8identityES10_S1B_vS1C_EENS_8epilogue10collective6detail29Sm90TmaWarpSpecializedAdapterINS1F_15DefaultEpilogueISJ_SK_SK_NS1E_6thread17LinearCombinationISJ_Li1EffLNS1J_9ScaleType4KindE0ELNS_15FloatRoundStyleE2ESJ_EENS1_15EpilogueDefaultEEEEEvvEEEEvNT_6ParamsE --------------------------
	.section	.nv.info._ZN7cutlass13device_kernelINS_4gemm6kernel13GemmUniversalIN4cute5tupleIJiiiiEEENS1_10collective13CollectiveMmaINS1_37MainloopSm90TmaGmmaWarpSpecializedFP8ILi8ENS5_IJNS4_1CILi1EEESB_SB_EEENS1_32KernelTmaWarpSpecializedPingpongEEENS5_IJNSA_ILi64EEENSA_ILi48EEENSA_ILi256EEEEEENS_12float_e4m3_tENS5_IJlSB_lEEESJ_SK_NS4_8TiledMMAINS4_8MMA_AtomIJNS4_4SM904GMMA30MMA_64x16x32_F32E4M3E4M3_SS_TNILNSO_7ScaleInE1ELSQ_1EEEEEENS4_6LayoutISC_NS5_IJNSA_ILi0EEESU_SU_EEEEENS5_IJNS4_10UnderscoreESX_SX_EEEEENS4_13SM90_TMA_LOADENS4_14ComposedLayoutINS4_7SwizzleILi3ELi4ELi3EEENS4_18smem_ptr_flag_bitsILi8EEENST_INS5_IJNSA_ILi8EEENSA_ILi128EEEEEENS5_IJS17_SB_EEEEEEEvNS4_8identityES10_S1B_vS1C_EENS_8epilogue10collective6detail29Sm90TmaWarpSpecializedAdapterINS1F_15DefaultEpilogueISJ_SK_SK_NS1E_6thread17LinearCombinationISJ_Li1EffLNS1J_9ScaleType4KindE0ELNS_15FloatRoundStyleE2ESJ_EENS1_15EpilogueDefaultEEEEEvvEEEEvNT_6ParamsE,"",@"SHT_CUDA_INFO"
	.sectionflags	@""
	.align	4


	//----- nvinfo : EIATTR_CUDA_API_VERSION
	.align		4
        /*0000*/ 	.byte	0x04, 0x37
        /*0002*/ 	.short	(.L_18 - .L_17)
.L_17:
        /*0004*/ 	.word	0x00000082


	//----- nvinfo : EIATTR_KPARAM_INFO
	.align		4
.L_18:
        /*0008*/ 	.byte	0x04, 0x17
        /*000a*/ 	.short	(.L_20 - .L_19)
.L_19:
        /*000c*/ 	.word	0x00000000
        /*0010*/ 	.short	0x0000
        /*0012*/ 	.short	0x0070
        /*0014*/ 	.byte	0x00, 0xf0, 0x01, 0x10


	//----- nvinfo : EIATTR_SPARSE_MMA_MASK
	.align		4
.L_20:
        /*0018*/ 	.byte	0x03, 0x50
        /*001a*/ 	.short	0x0000


	//----- nvinfo : EIATTR_MAXREG_COUNT
	.align		4
        /*001c*/ 	.byte	0x03, 0x1b
        /*001e*/ 	.short	0x00a8


	//----- nvinfo : EIATTR_NUM_BARRIERS
	.align		4
        /*0020*/ 	.byte	0x02, 0x4c
        /*0022*/ 	.byte	0x01
	.zero		1


	//----- nvinfo : EIATTR_MERCURY_ISA_VERSION
	.align		4
        /*0024*/ 	.byte	0x03, 0x5f
        /*0026*/ 	.short	0x0101


	//----- nvinfo : EIATTR_INT_WARP_WIDE_INSTR_OFFSETS
	.align		4
        /*0028*/ 	.byte	0x04, 0x31
        /*002a*/ 	.short	(.L_22 - .L_21)


	//   ....[0]....
.L_21:
        /*002c*/ 	.word	0x00000520


	//   ....[1]....
        /*0030*/ 	.word	0x00000540


	//   ....[2]....
        /*0034*/ 	.word	0x000005c0


	//   ....[3]....
        /*0038*/ 	.word	0x000005d0


	//   ....[4]....
        /*003c*/ 	.word	0x000005e0


	//   ....[5]....
        /*0040*/ 	.word	0x00000600


	//   ....[6]....
        /*0044*/ 	.word	0x00000660


	//   ....[7]....
        /*0048*/ 	.word	0x00000680


	//----- nvinfo : EIATTR_COOP_GROUP_MASK_REGIDS
	.align		4
.L_22:
        /*004c*/ 	.byte	0x04, 0x29
        /*004e*/ 	.short	(.L_24 - .L_23)


	//   ....[0]....
.L_23:
        /*0050*/ 	.word	0xffffffff


	//   ....[1]....
        /*0054*/ 	.word	0xffffffff


	//   ....[2]....
        /*0058*/ 	.word	0xffffffff


	//   ....[3]....
        /*005c*/ 	.word	0xffffffff


	//   ....[4]....
        /*0060*/ 	.word	0xffffffff


	//   ....[5]....
        /*0064*/ 	.word	0xffffffff


	//----- nvinfo : EIATTR_COOP_GROUP_INSTR_OFFSETS
	.align		4
.L_24:
        /*0068*/ 	.byte	0x04, 0x28
        /*006a*/ 	.short	(.L_26 - .L_25)


	//   ....[0]....
.L_25:
        /*006c*/ 	.word	0x00000050


	//   ....[1]....
        /*0070*/ 	.word	0x00000080


	//   ....[2]....
        /*0074*/ 	.word	0x00000180


	//   ....[3]....
        /*0078*/ 	.word	0x00000440


	//   ....[4]....
        /*007c*/ 	.word	0x00000480


	//   ....[5]....
        /*0080*/ 	.word	0x000004c0


	//----- nvinfo : EIATTR_REG_RECONFIG
	.align		4
.L_26:
        /*0084*/ 	.byte	0x01, 0x54
	.zero		2


	//----- nvinfo : EIATTR_MBARRIER_INSTR_OFFSETS
	.align		4
        /*0088*/ 	.byte	0x04, 0x39
        /*008a*/ 	.short	(.L_28 - .L_27)


	//   ....[0]....
.L_27:
        /*008c*/ 	.word	0x00000320
        /*0090*/ 	.word	0x000000ff
        /*0094*/ 	.word	0x00000000
        /*0098*/ 	.short	0x0100
        /*009a*/ 	.byte	0x04
	.zero		1


	//   ....[1]....
        /*009c*/ 	.word	0x00000330
        /*00a0*/ 	.word	0x000000ff
        /*00a4*/ 	.word	0x00000040
        /*00a8*/ 	.short	0x0100
        /*00aa*/ 	.byte	0x04
	.zero		1


	//   ....[2]....
        /*00ac*/ 	.word	0x00000340
        /*00b0*/ 	.word	0x000000ff
        /*00b4*/ 	.word	0x00000008
        /*00b8*/ 	.short	0x0100
        /*00ba*/ 	.byte	0x04
	.zero		1


	//   ....[3]....
        /*00bc*/ 	.word	0x00000350
        /*00c0*/ 	.word	0x000000ff
        /*00c4*/ 	.word	0x00000048
        /*00c8*/ 	.short	0x0100
        /*00ca*/ 	.byte	0x04
	.zero		1


	//   ....[4]....
        /*00cc*/ 	.word	0x00000360
        /*00d0*/ 	.word	0x000000ff
        /*00d4*/ 	.word	0x00000010
        /*00d8*/ 	.short	0x0100
        /*00da*/ 	.byte	0x04
	.zero		1


	//   ....[5]....
        /*00dc*/ 	.word	0x00000370
        /*00e0*/ 	.word	0x000000ff
        /*00e4*/ 	.word	0x00000050
        /*00e8*/ 	.short	0x0100
        /*00ea*/ 	.byte	0x04
	.zero		1


	//   ....[6]....
        /*00ec*/ 	.word	0x00000380
        /*00f0*/ 	.word	0x000000ff
        /*00f4*/ 	.word	0x00000018
        /*00f8*/ 	.short	0x0100
        /*00fa*/ 	.byte	0x04
	.zero		1


	//   ....[7]....
        /*00fc*/ 	.word	0x00000390
        /*0100*/ 	.word	0x000000ff
        /*0104*/ 	.word	0x00000058
        /*0108*/ 	.short	0x0100
        /*010a*/ 	.byte	0x04
	.zero		1


	//   ....[8]....
        /*010c*/ 	.word	0x000003a0
        /*0110*/ 	.word	0x000000ff
        /*0114*/ 	.word	0x00000020
        /*0118*/ 	.short	0x0100
        /*011a*/ 	.byte	0x04
	.zero		1


	//   ....[9]....
        /*011c*/ 	.word	0x000003b0
        /*0120*/ 	.word	0x000000ff
        /*0124*/ 	.word	0x00000060
        /*0128*/ 	.short	0x0100
        /*012a*/ 	.byte	0x04
	.zero		1


	//   ....[10]....
        /*012c*/ 	.word	0x000003c0
        /*0130*/ 	.word	0x000000ff
        /*0134*/ 	.word	0x00000028
        /*0138*/ 	.short	0x0100
        /*013a*/ 	.byte	0x04
	.zero		1


	//   ....[11]....
        /*013c*/ 	.word	0x000003d0
        /*0140*/ 	.word	0x000000ff
        /*0144*/ 	.word	0x00000068
        /*0148*/ 	.short	0x0100
        /*014a*/ 	.byte	0x04
	.zero		1


	//   ....[12]....
        /*014c*/ 	.word	0x000003e0
        /*0150*/ 	.word	0x000000ff
        /*0154*/ 	.word	0x00000030
        /*0158*/ 	.short	0x0100
        /*015a*/ 	.byte	0x04
	.zero		1


	//   ....[13]....
        /*015c*/ 	.word	0x000003f0
        /*0160*/ 	.word	0x000000ff
        /*0164*/ 	.word	0x00000070
        /*0168*/ 	.short	0x0100
        /*016a*/ 	.byte	0x04
	.zero		1


	//   ....[14]....
        /*016c*/ 	.word	0x00000400
        /*0170*/ 	.word	0x000000ff
        /*0174*/ 	.word	0x00000038
        /*0178*/ 	.short	0x0100
        /*017a*/ 	.byte	0x04
	.zero		1


	//   ....[15]....
        /*017c*/ 	.word	0x00000410
        /*0180*/ 	.word	0x000000ff
        /*0184*/ 	.word	0x00000078
        /*0188*/ 	.short	0x0100
        /*018a*/ 	.byte	0x04
	.zero		1


	//   ....[16]....
        /*018c*/ 	.word	0x000006a0
        /*0190*/ 	.word	0x000000ff
        /*0194*/ 	.word	0x000000b0
        /*0198*/ 	.short	0x0100
        /*019a*/ 	.byte	0x04
	.zero		1


	//   ....[17]....
        /*019c*/ 	.word	0x000006b0
        /*01a0*/ 	.word	0x000000ff
        /*01a4*/ 	.word	0x000000b8
        /*01a8*/ 	.short	0x0100
        /*01aa*/ 	.byte	0x04
	.zero		1


	//   ....[18]....
        /*01ac*/ 	.word	0x000006f0
        /*01b0*/ 	.word	0x000000ff
        /*01b4*/ 	.word	0x00000090
        /*01b8*/ 	.short	0x0100
        /*01ba*/ 	.byte	0x0b
	.zero		1


	//   ....[19]....
        /*01bc*/ 	.word	0x00000710
        /*01c0*/ 	.word	0x000000ff
        /*01c4*/ 	.word	0x00000098
        /*01c8*/ 	.short	0x0100
        /*01ca*/ 	.byte	0x0b
	.zero		1


	//   ....[20]....
        /*01cc*/ 	.word	0x00000720
        /*01d0*/ 	.word	0x000000ff
        /*01d4*/ 	.word	0x000000a0
        /*01d8*/ 	.short	0x0100
        /*01da*/ 	.byte	0x0b
	.zero		1


	//   ....[21]....
        /*01dc*/ 	.word	0x00000730
        /*01e0*/ 	.word	0x000000ff
        /*01e4*/ 	.word	0x000000a8
        /*01e8*/ 	.short	0x0100
        /*01ea*/ 	.byte	0x0b
	.zero		1


	//   ....[22]....
        /*01ec*/ 	.word	0x00001650
        /*01f0*/ 	.word	0x00000011
        /*01f4*/ 	.word	0xfffffff8
        /*01f8*/ 	.short	0x010a
        /*01fa*/ 	.byte	0x3f
	.zero		1


	//   ....[23]....
        /*01fc*/ 	.word	0x000018b0
        /*0200*/ 	.word	0x000000ff
        /*0204*/ 	.word	0x00000000
        /*0208*/ 	.short	0x010a
        /*020a*/ 	.byte	0x04
	.zero		1


	//   ....[24]....
        /*020c*/ 	.word	0x000018f0
        /*0210*/ 	.word	0x000000ff
        /*0214*/ 	.word	0x00000000
        /*0218*/ 	.short	0x010a
        /*021a*/ 	.byte	0x04
	.zero		1


	//   ....[25]....
        /*021c*/ 	.word	0x000023b0
        /*0220*/ 	.word	0x000000ff
        /*0224*/ 	.word	0x00000000
        /*0228*/ 	.short	0x010a
        /*022a*/ 	.byte	0x16
	.zero		1


	//   ....[26]....
        /*022c*/ 	.word	0x000023f0
        /*0230*/ 	.word	0x000000ff
        /*0234*/ 	.word	0x00000000
        /*0238*/ 	.short	0x010a
        /*023a*/ 	.byte	0x16
	.zero		1


	//   ....[27]....
        /*023c*/ 	.word	0x00002d60
        /*0240*/ 	.word	0x000000ff
        /*0244*/ 	.word	0x00000000
        /*0248*/ 	.short	0x0101
        /*024a*/ 	.byte	0x15
	.zero		1


	//   ....[28]....
        /*024c*/ 	.word	0x00003040
        /*0250*/ 	.word	0x00000045
        /*0254*/ 	.word	0x00000000
        /*0258*/ 	.short	0x0101
        /*025a*/ 	.byte	0x13
	.zero		1


	//   ....[29]....
        /*025c*/ 	.word	0x00003120
        /*0260*/ 	.word	0x000000ff
        /*0264*/ 	.word	0x00000000
        /*0268*/ 	.short	0x0101
        /*026a*/ 	.byte	0x04
	.zero		1


	//   ....[30]....
        /*026c*/ 	.word	0x00003180
        /*0270*/ 	.word	0x00000011
        /*0274*/ 	.word	0x00000008
        /*0278*/ 	.short	0x010a
        /*027a*/ 	.byte	0x3f
	.zero		1


	//   ....[31]....
        /*027c*/ 	.word	0x00005060
        /*0280*/ 	.word	0x00000012
        /*0284*/ 	.word	0x00000000
        /*0288*/ 	.short	0x0101
        /*028a*/ 	.byte	0x13
	.zero		1


	//   ....[32]....
        /*028c*/ 	.word	0x00005ae0
        /*0290*/ 	.word	0x0000000e
        /*0294*/ 	.word	0x00000040
        /*0298*/ 	.short	0x010a
        /*029a*/ 	.byte	0x3f
	.zero		1


	//   ....[33]....
        /*029c*/ 	.word	0x00005f30
        /*02a0*/ 	.word	0x00000003
        /*02a4*/ 	.word	0x000000b8
        /*02a8*/ 	.short	0x0101
        /*02aa*/ 	.byte	0x3f
	.zero		1


	//   ....[34]....
        /*02ac*/ 	.word	0x000066c0
        /*02b0*/ 	.word	0x00000005
        /*02b4*/ 	.word	0x00000000
        /*02b8*/ 	.short	0x010a
        /*02ba*/ 	.byte	0x3f
	.zero		1


	//   ....[35]....
        /*02bc*/ 	.word	0x00006740
        /*02c0*/ 	.word	0x00000007
        /*02c4*/ 	.word	0x00000000
        /*02c8*/ 	.short	0x010a
        /*02ca*/ 	.byte	0x3f
	.zero		1


	//   ....[36]....
        /*02cc*/ 	.word	0x000067d0
        /*02d0*/ 	.word	0x00000006
        /*02d4*/ 	.word	0x00000000
        /*02d8*/ 	.short	0x010a
        /*02da*/ 	.byte	0x3f
	.zero		1


	//   ....[37]....
        /*02dc*/ 	.word	0x00006860
        /*02e0*/ 	.word	0x00000007
        /*02e4*/ 	.word	0x00000000
        /*02e8*/ 	.short	0x010a
        /*02ea*/ 	.byte	0x3f
	.zero		1


	//   ....[38]....
        /*02ec*/ 	.word	0x000068f0
        /*02f0*/ 	.word	0x00000006
        /*02f4*/ 	.word	0x00000000
        /*02f8*/ 	.short	0x010a
        /*02fa*/ 	.byte	0x3f
	.zero		1


	//   ....[39]....
        /*02fc*/ 	.word	0x00006980
        /*0300*/ 	.word	0x00000007
        /*0304*/ 	.word	0x00000000
        /*0308*/ 	.short	0x010a
        /*030a*/ 	.byte	0x3f
	.zero		1


	//   ....[40]....
        /*030c*/ 	.word	0x00006a10
        /*0310*/ 	.word	0x00000006
        /*0314*/ 	.word	0x00000000
        /*0318*/ 	.short	0x010a
        /*031a*/ 	.byte	0x3f
	.zero		1


	//   ....[41]....
        /*031c*/ 	.word	0x00006aa0
        /*0320*/ 	.word	0x00000003
        /*0324*/ 	.word	0x00000000
        /*0328*/ 	.short	0x010a
        /*032a*/ 	.byte	0x3f
	.zero		1


	//   ....[42]....
        /*032c*/ 	.word	0x00006b00
        /*0330*/ 	.word	0x00000011
        /*0334*/ 	.word	0xfffffff8
        /*0338*/ 	.short	0x010a
        /*033a*/ 	.byte	0x3f
	.zero		1


	//   ....[43]....
        /*033c*/ 	.word	0x00006b60
        /*0340*/ 	.word	0x0000000b
        /*0344*/ 	.word	0x00000000
        /*0348*/ 	.short	0x010a
        /*034a*/ 	.byte	0x3f
	.zero		1


	//   ....[44]....
        /*034c*/ 	.word	0x00006bc0
        /*0350*/ 	.word	0x0000000c
        /*0354*/ 	.word	0x00000000
        /*0358*/ 	.short	0x010a
        /*035a*/ 	.byte	0x3f
	.zero		1


	//   ....[45]....
        /*035c*/ 	.word	0x00006c10
        /*0360*/ 	.word	0x00000011
        /*0364*/ 	.word	0x00000008
        /*0368*/ 	.short	0x010a
        /*036a*/ 	.byte	0x3f
	.zero		1


	//   ....[46]....
        /*036c*/ 	.word	0x00006ce0
        /*0370*/ 	.word	0x0000000e
        /*0374*/ 	.word	0x00000040
        /*0378*/ 	.short	0x010a
        /*037a*/ 	.byte	0x3f
	.zero		1


	//   ....[47]....
        /*037c*/ 	.word	0x00006dc0
        /*0380*/ 	.word	0x00000005
        /*0384*/ 	.word	0x00000000
        /*0388*/ 	.short	0x010a
        /*038a*/ 	.byte	0x3f
	.zero		1


	//   ....[48]....
        /*038c*/ 	.word	0x00006e10
        /*0390*/ 	.word	0x00000007
        /*0394*/ 	.word	0x00000000
        /*0398*/ 	.short	0x010a
        /*039a*/ 	.byte	0x3f
	.zero		1


	//   ....[49]....
        /*039c*/ 	.word	0x00006e60
        /*03a0*/ 	.word	0x00000006
        /*03a4*/ 	.word	0x00000000
        /*03a8*/ 	.short	0x010a
        /*03aa*/ 	.byte	0x3f
	.zero		1


	//   ....[50]....
        /*03ac*/ 	.word	0x00006eb0
        /*03b0*/ 	.word	0x00000007
        /*03b4*/ 	.word	0x00000000
        /*03b8*/ 	.short	0x010a
        /*03ba*/ 	.byte	0x3f
	.zero		1


	//   ....[51]....
        /*03bc*/ 	.word	0x00006f00
        /*03c0*/ 	.word	0x00000006
        /*03c4*/ 	.word	0x00000000
        /*03c8*/ 	.short	0x010a
        /*03ca*/ 	.byte	0x3f
	.zero		1


	//   ....[52]....
        /*03cc*/ 	.word	0x00006f50
        /*03d0*/ 	.word	0x00000007
        /*03d4*/ 	.word	0x00000000
        /*03d8*/ 	.short	0x010a
        /*03da*/ 	.byte	0x3f
	.zero		1


	//   ....[53]....
        /*03dc*/ 	.word	0x00006fa0
        /*03e0*/ 	.word	0x00000006
        /*03e4*/ 	.word	0x00000000
        /*03e8*/ 	.short	0x010a
        /*03ea*/ 	.byte	0x3f
	.zero		1


	//----- nvinfo : EIATTR_NUM_MBARRIERS
	.align		4
.L_28:
        /*03ec*/ 	.byte	0x03, 0x38
        /*03ee*/ 	.short	0x0016


	//----- nvinfo : EIATTR_EXIT_INSTR_OFFSETS
	.align		4
        /*03f0*/ 	.byte	0x04, 0x1c
        /*03f2*/ 	.short	(.L_30 - .L_29)


	//   ....[0]....
.L_29:
        /*03f4*/ 	.word	0x000012b0


	//   ....[1]....
        /*03f8*/ 	.word	0x00001310


	//   ....[2]....
        /*03fc*/ 	.word	0x00005810


	//   ....[3]....
        /*0400*/ 	.word	0x00005840


	//   ....[4]....
        /*0404*/ 	.word	0x00006af0


	//----- nvinfo : EIATTR_MAX_THREADS
	.align		4
.L_30:
        /*0408*/ 	.byte	0x04, 0x05
        /*040a*/ 	.short	(.L_32 - .L_31)
.L_31:
        /*040c*/ 	.word	0x00000180
        /*0410*/ 	.word	0x00000001
        /*0414*/ 	.word	0x00000001


	//----- nvinfo : EIATTR_CRS_STACK_SIZE
	.align		4
.L_32:
        /*0418*/ 	.byte	0x04, 0x1e
        /*041a*/ 	.short	(.L_34 - .L_33)
.L_33:
        /*041c*/ 	.word	0x00000000


	//----- nvinfo : EIATTR_CBANK_PARAM_SIZE
	.align		4
.L_34:
        /*0420*/ 	.byte	0x03, 0x19
        /*0422*/ 	.short	0x0470


	//----- nvinfo : EIATTR_PARAM_CBANK
	.align		4
        /*0424*/ 	.byte	0x04, 0x0a
        /*0426*/ 	.short	(.L_36 - .L_35)
	.align		4
.L_35:
        /*0428*/ 	.word	index@(.nv.constant0._ZN7cutlass13device_kernelINS_4gemm6kernel13GemmUniversalIN4cute5tupleIJiiiiEEENS1_10collective13CollectiveMmaINS1_37MainloopSm90TmaGmmaWarpSpecializedFP8ILi8ENS5_IJNS4_1CILi1EEESB_SB_EEENS1_32KernelTmaWarpSpecializedPingpongEEENS5_IJNSA_ILi64EEENSA_ILi48EEENSA_ILi256EEEEEENS_12float_e4m3_tENS5_IJlSB_lEEESJ_SK_NS4_8TiledMMAINS4_8MMA_AtomIJNS4_4SM904GMMA30MMA_64x16x32_F32E4M3E4M3_SS_TNILNSO_7ScaleInE1ELSQ_1EEEEEENS4_6LayoutISC_NS5_IJNSA_ILi0EEESU_SU_EEEEENS5_IJNS4_10UnderscoreESX_SX_EEEEENS4_13SM90_TMA_LOADENS4_14ComposedLayoutINS4_7SwizzleILi3ELi4ELi3EEENS4_18smem_ptr_flag_bitsILi8EEENST_INS5_IJNSA_ILi8EEENSA_ILi128EEEEEENS5_IJS17_SB_EEEEEEEvNS4_8identityES10_S1B_vS1C_EENS_8epilogue10collective6detail29Sm90TmaWarpSpecializedAdapterINS1F_15DefaultEpilogueISJ_SK_SK_NS1E_6thread17LinearCombinationISJ_Li1EffLNS1J_9ScaleType4KindE0ELNS_15FloatRoundStyleE2ESJ_EENS1_15EpilogueDefaultEEEEEvvEEEEvNT_6ParamsE)
        /*042c*/ 	.short	0x0210
        /*042e*/ 	.short	0x0470


	//----- nvinfo : EIATTR_SW_WAR
	.align		4
.L_36:
        /*0430*/ 	.byte	0x04, 0x36
        /*0432*/ 	.short	(.L_38 - .L_37)
.L_37:
        /*0434*/ 	.word	0x00000008
.L_38:


//--------------------- .nv.callgraph             --------------------------
	.section	.nv.callgraph,"",@"SHT_CUDA_CALLGRAPH"
	.align	4
	.sectionentsize	8
	.align		4
        /*0000*/ 	.word	0x00000000
	.align		4
        /*0004*/ 	.word	0xffffffff
	.align		4
        /*0008*/ 	.word	0x00000000
	.align		4
        /*000c*/ 	.word	0xfffffffe
	.align		4
        /*0010*/ 	.word	0x00000000
	.align		4
        /*0014*/ 	.word	0xfffffffd
	.align		4
        /*0018*/ 	.word	0x00000000
	.align		4
        /*001c*/ 	.word	0xfffffffc


//--------------------- .nv.constant4             --------------------------
	.section	.nv.constant4,"a",@progbits
	.align	8
	.align		8
.nv.constant4:
        /*0000*/ 	.dword	_ZN40_INTERNAL_452e885a_4_k_cu_ec0e2db6_131954cuda3std3__45__cpo5beginE
	.align		8
        /*0008*/ 	.dword	_ZN40_INTERNAL_452e885a_4_k_cu_ec0e2db6_131954cuda3std3__45__cpo3endE
	.align		8
        /*0010*/ 	.dword	_ZN40_INTERNAL_452e885a_4_k_cu_ec0e2db6_131954cuda3std3__45__cpo6cbeginE
	.align		8
        /*0018*/ 	.dword	_ZN40_INTERNAL_452e885a_4_k_cu_ec0e2db6_131954cuda3std3__45__cpo4cendE
	.align		8
        /*0020*/ 	.dword	_ZN40_INTERNAL_452e885a_4_k_cu_ec0e2db6_131954cuda3std3__442_GLOBAL__N__452e885a_4_k_cu_ec0e2db6_131956ignoreE
	.align		8
        /*0028*/ 	.dword	_ZN40_INTERNAL_452e885a_4_k_cu_ec0e2db6_131954cuda3std3__419piecewise_constructE
	.align		8
        /*0030*/ 	.dword	_ZN40_INTERNAL_452e885a_4_k_cu_ec0e2db6_131954cuda3std3__48in_placeE
	.align		8
        /*0038*/ 	.dword	_ZN40_INTERNAL_452e885a_4_k_cu_ec0e2db6_131954cuda3std6ranges3__45__cpo4swapE
	.align		8
        /*0040*/ 	.dword	_ZN40_INTERNAL_452e885a_4_k_cu_ec0e2db6_131954cuda3std6ranges3__45__cpo9iter_moveE
	.align		8
        /*0048*/ 	.dword	_ZN40_INTERNAL_452e885a_4_k_cu_ec0e2db6_131954cute7productE
	.align		8
        /*0050*/ 	.dword	_ZN40_INTERNAL_452e885a_4_k_cu_ec0e2db6_131954cute1_E


//--------------------- .text._ZN7cutlass13device_kernelINS_4gemm6kernel13GemmUniversalIN4cute5tupleIJiiiiEEENS1_10collective13CollectiveMmaINS1_37MainloopSm90TmaGmmaWarpSpecializedFP8ILi8ENS5_IJNS4_1CILi1EEESB_SB_EEENS1_32KernelTmaWarpSpecializedPingpongEEENS5_IJNSA_ILi64EEENSA_ILi48EEENSA_ILi256EEEEEENS_12float_e4m3_tENS5_IJlSB_lEEESJ_SK_NS4_8TiledMMAINS4_8MMA_AtomIJNS4_4SM904GMMA30MMA_64x16x32_F32E4M3E4M3_SS_TNILNSO_7ScaleInE1ELSQ_1EEEEEENS4_6LayoutISC_NS5_IJNSA_ILi0EEESU_SU_EEEEENS5_IJNS4_10UnderscoreESX_SX_EEEEENS4_13SM90_TMA_LOADENS4_14ComposedLayoutINS4_7SwizzleILi3ELi4ELi3EEENS4_18smem_ptr_flag_bitsILi8EEENST_INS5_IJNSA_ILi8EEENSA_ILi128EEEEEENS5_IJS17_SB_EEEEEEEvNS4_8identityES10_S1B_vS1C_EENS_8epilogue10collective6detail29Sm90TmaWarpSpecializedAdapterINS1F_15DefaultEpilogueISJ_SK_SK_NS1E_6thread17LinearCombinationISJ_Li1EffLNS1J_9ScaleType4KindE0ELNS_15FloatRoundStyleE2ESJ_EENS1_15EpilogueDefaultEEEEEvvEEEEvNT_6ParamsE --------------------------
	.section	.text._ZN7cutlass13device_kernelINS_4gemm6kernel13GemmUniversalIN4cute5tupleIJiiiiEEENS1_10collective13CollectiveMmaINS1_37MainloopSm90TmaGmmaWarpSpecializedFP8ILi8ENS5_IJNS4_1CILi1EEESB_SB_EEENS1_32KernelTmaWarpSpecializedPingpongEEENS5_IJNSA_ILi64EEENSA_ILi48EEENSA_ILi256EEEEEENS_12float_e4m3_tENS5_IJlSB_lEEESJ_SK_NS4_8TiledMMAINS4_8MMA_AtomIJNS4_4SM904GMMA30MMA_64x16x32_F32E4M3E4M3_SS_TNILNSO_7ScaleInE1ELSQ_1EEEEEENS4_6LayoutISC_NS5_IJNSA_ILi0EEESU_SU_EEEEENS5_IJNS4_10UnderscoreESX_SX_EEEEENS4_13SM90_TMA_LOADENS4_14ComposedLayoutINS4_7SwizzleILi3ELi4ELi3EEENS4_18smem_ptr_flag_bitsILi8EEENST_INS5_IJNSA_ILi8EEENSA_ILi128EEEEEENS5_IJS17_SB_EEEEEEEvNS4_8identityES10_S1B_vS1C_EENS_8epilogue10collective6detail29Sm90TmaWarpSpecializedAdapterINS1F_15DefaultEpilogueISJ_SK_SK_NS1E_6thread17LinearCombinationISJ_Li1EffLNS1J_9ScaleType4KindE0ELNS_15FloatRoundStyleE2ESJ_EENS1_15EpilogueDefaultEEEEEvvEEEEvNT_6ParamsE,"ax",@progbits
	.align	128
.text._ZN7cutlass13device_kernelINS_4gemm6kernel13GemmUniversalIN4cute5tupleIJiiiiEEENS1_10collective13CollectiveMmaINS1_37MainloopSm90TmaGmmaWarpSpecializedFP8ILi8ENS5_IJNS4_1CILi1EEESB_SB_EEENS1_32KernelTmaWarpSpecializedPingpongEEENS5_IJNSA_ILi64EEENSA_ILi48EEENSA_ILi256EEEEEENS_12float_e4m3_tENS5_IJlSB_lEEESJ_SK_NS4_8TiledMMAINS4_8MMA_AtomIJNS4_4SM904GMMA30MMA_64x16x32_F32E4M3E4M3_SS_TNILNSO_7ScaleInE1ELSQ_1EEEEEENS4_6LayoutISC_NS5_IJNSA_ILi0EEESU_SU_EEEEENS5_IJNS4_10UnderscoreESX_SX_EEEEENS4_13SM90_TMA_LOADENS4_14ComposedLayoutINS4_7SwizzleILi3ELi4ELi3EEENS4_18smem_ptr_flag_bitsILi8EEENST_INS5_IJNSA_ILi8EEENSA_ILi128EEEEEENS5_IJS17_SB_EEEEEEEvNS4_8identityES10_S1B_vS1C_EENS_8epilogue10collective6detail29Sm90TmaWarpSpecializedAdapterINS1F_15DefaultEpilogueISJ_SK_SK_NS1E_6thread17LinearCombinationISJ_Li1EffLNS1J_9ScaleType4KindE0ELNS_15FloatRoundStyleE2ESJ_EENS1_15EpilogueDefaultEEEEEvvEEEEvNT_6ParamsE:
        .type           _ZN7cutlass13device_kernelINS_4gemm6kernel13GemmUniversalIN4cute5tupleIJiiiiEEENS1_10collective13CollectiveMmaINS1_37MainloopSm90TmaGmmaWarpSpecializedFP8ILi8ENS5_IJNS4_1CILi1EEESB_SB_EEENS1_32KernelTmaWarpSpecializedPingpongEEENS5_IJNSA_ILi64EEENSA_ILi48EEENSA_ILi256EEEEEENS_12float_e4m3_tENS5_IJlSB_lEEESJ_SK_NS4_8TiledMMAINS4_8MMA_AtomIJNS4_4SM904GMMA30MMA_64x16x32_F32E4M3E4M3_SS_TNILNSO_7ScaleInE1ELSQ_1EEEEEENS4_6LayoutISC_NS5_IJNSA_ILi0EEESU_SU_EEEEENS5_IJNS4_10UnderscoreESX_SX_EEEEENS4_13SM90_TMA_LOADENS4_14ComposedLayoutINS4_7SwizzleILi3ELi4ELi3EEENS4_18smem_ptr_flag_bitsILi8EEENST_INS5_IJNSA_ILi8EEENSA_ILi128EEEEEENS5_IJS17_SB_EEEEEEEvNS4_8identityES10_S1B_vS1C_EENS_8epilogue10collective6detail29Sm90TmaWarpSpecializedAdapterINS1F_15DefaultEpilogueISJ_SK_SK_NS1E_6thread17LinearCombinationISJ_Li1EffLNS1J_9ScaleType4KindE0ELNS_15FloatRoundStyleE2ESJ_EENS1_15EpilogueDefaultEEEEEvvEEEEvNT_6ParamsE,@function
        .size           _ZN7cutlass13device_kernelINS_4gemm6kernel13GemmUniversalIN4cute5tupleIJiiiiEEENS1_10collective13CollectiveMmaINS1_37MainloopSm90TmaGmmaWarpSpecializedFP8ILi8ENS5_IJNS4_1CILi1EEESB_SB_EEENS1_32KernelTmaWarpSpecializedPingpongEEENS5_IJNSA_ILi64EEENSA_ILi48EEENSA_ILi256EEEEEENS_12float_e4m3_tENS5_IJlSB_lEEESJ_SK_NS4_8TiledMMAINS4_8MMA_AtomIJNS4_4SM904GMMA30MMA_64x16x32_F32E4M3E4M3_SS_TNILNSO_7ScaleInE1ELSQ_1EEEEEENS4_6LayoutISC_NS5_IJNSA_ILi0EEESU_SU_EEEEENS5_IJNS4_10UnderscoreESX_SX_EEEEENS4_13SM90_TMA_LOADENS4_14ComposedLayoutINS4_7SwizzleILi3ELi4ELi3EEENS4_18smem_ptr_flag_bitsILi8EEENST_INS5_IJNSA_ILi8EEENSA_ILi128EEEEEENS5_IJS17_SB_EEEEEEEvNS4_8identityES10_S1B_vS1C_EENS_8epilogue10collective6detail29Sm90TmaWarpSpecializedAdapterINS1F_15DefaultEpilogueISJ_SK_SK_NS1E_6thread17LinearCombinationISJ_Li1EffLNS1J_9ScaleType4KindE0ELNS_15FloatRoundStyleE2ESJ_EENS1_15EpilogueDefaultEEEEEvvEEEEvNT_6ParamsE,(.L_x_132 - _ZN7cutlass13device_kernelINS_4gemm6kernel13GemmUniversalIN4cute5tupleIJiiiiEEENS1_10collective13CollectiveMmaINS1_37MainloopSm90TmaGmmaWarpSpecializedFP8ILi8ENS5_IJNS4_1CILi1EEESB_SB_EEENS1_32KernelTmaWarpSpecializedPingpongEEENS5_IJNSA_ILi64EEENSA_ILi48EEENSA_ILi256EEEEEENS_12float_e4m3_tENS5_IJlSB_lEEESJ_SK_NS4_8TiledMMAINS4_8MMA_AtomIJNS4_4SM904GMMA30MMA_64x16x32_F32E4M3E4M3_SS_TNILNSO_7ScaleInE1ELSQ_1EEEEEENS4_6LayoutISC_NS5_IJNSA_ILi0EEESU_SU_EEEEENS5_IJNS4_10UnderscoreESX_SX_EEEEENS4_13SM90_TMA_LOADENS4_14ComposedLayoutINS4_7SwizzleILi3ELi4ELi3EEENS4_18smem_ptr_flag_bitsILi8EEENST_INS5_IJNSA_ILi8EEENSA_ILi128EEEEEENS5_IJS17_SB_EEEEEEEvNS4_8identityES10_S1B_vS1C_EENS_8epilogue10collective6detail29Sm90TmaWarpSpecializedAdapterINS1F_15DefaultEpilogueISJ_SK_SK_NS1E_6thread17LinearCombinationISJ_Li1EffLNS1J_9ScaleType4KindE0ELNS_15FloatRoundStyleE2ESJ_EENS1_15EpilogueDefaultEEEEEvvEEEEvNT_6ParamsE)
        .other          _ZN7cutlass13device_kernelINS_4gemm6kernel13GemmUniversalIN4cute5tupleIJiiiiEEENS1_10collective13CollectiveMmaINS1_37MainloopSm90TmaGmmaWarpSpecializedFP8ILi8ENS5_IJNS4_1CILi1EEESB_SB_EEENS1_32KernelTmaWarpSpecializedPingpongEEENS5_IJNSA_ILi64EEENSA_ILi48EEENSA_ILi256EEEEEENS_12float_e4m3_tENS5_IJlSB_lEEESJ_SK_NS4_8TiledMMAINS4_8MMA_AtomIJNS4_4SM904GMMA30MMA_64x16x32_F32E4M3E4M3_SS_TNILNSO_7ScaleInE1ELSQ_1EEEEEENS4_6LayoutISC_NS5_IJNSA_ILi0EEESU_SU_EEEEENS5_IJNS4_10UnderscoreESX_SX_EEEEENS4_13SM90_TMA_LOADENS4_14ComposedLayoutINS4_7SwizzleILi3ELi4ELi3EEENS4_18smem_ptr_flag_bitsILi8EEENST_INS5_IJNSA_ILi8EEENSA_ILi128EEEEEENS5_IJS17_SB_EEEEEEEvNS4_8identityES10_S1B_vS1C_EENS_8epilogue10collective6detail29Sm90TmaWarpSpecializedAdapterINS1F_15DefaultEpilogueISJ_SK_SK_NS1E_6thread17LinearCombinationISJ_Li1EffLNS1J_9ScaleType4KindE0ELNS_15FloatRoundStyleE2ESJ_EENS1_15EpilogueDefaultEEEEEvvEEEEvNT_6ParamsE,@"STO_CUDA_ENTRY STV_DEFAULT"
_ZN7cutlass13device_kernelINS_4gemm6kernel13GemmUniversalIN4cute5tupleIJiiiiEEENS1_10collective13CollectiveMmaINS1_37MainloopSm90TmaGmmaWarpSpecializedFP8ILi8ENS5_IJNS4_1CILi1EEESB_SB_EEENS1_32KernelTmaWarpSpecializedPingpongEEENS5_IJNSA_ILi64EEENSA_ILi48EEENSA_ILi256EEEEEENS_12float_e4m3_tENS5_IJlSB_lEEESJ_SK_NS4_8TiledMMAINS4_8MMA_AtomIJNS4_4SM904GMMA30MMA_64x16x32_F32E4M3E4M3_SS_TNILNSO_7ScaleInE1ELSQ_1EEEEEENS4_6LayoutISC_NS5_IJNSA_ILi0EEESU_SU_EEEEENS5_IJNS4_10UnderscoreESX_SX_EEEEENS4_13SM90_TMA_LOADENS4_14ComposedLayoutINS4_7SwizzleILi3ELi4ELi3EEENS4_18smem_ptr_flag_bitsILi8EEENST_INS5_IJNSA_ILi8EEENSA_ILi128EEEEEENS5_IJS17_SB_EEEEEEEvNS4_8identityES10_S1B_vS1C_EENS_8epilogue10collective6detail29Sm90TmaWarpSpecializedAdapterINS1F_15DefaultEpilogueISJ_SK_SK_NS1E_6thread17LinearCombinationISJ_Li1EffLNS1J_9ScaleType4KindE0ELNS_15FloatRoundStyleE2ESJ_EENS1_15EpilogueDefaultEEEEEvvEEEEvNT_6ParamsE:
[----:B------:R-:W-:Y:S01]  /*0000*/  LDC R1, c[0x0][0x28] ;  /* 0x00000a00ff017b82 */ /* 0x000fe20000000800 */
[----:B------:R-:W0:Y:S01]  /*0010*/  S2R R6, SR_TID.X ;  /* 0x0000000000067919 */ /* 0x000e220000002100 */
[----:B------:R-:W-:Y:S01]  /*0020*/  ELECT P0, URZ, PT ;  /* 0x00000000003f782f */ /* 0x000fe20003800000 */
[----:B------:R-:W-:Y:S01]  /*0030*/  BSSY B0, `(.L_x_0) ;  /* 0x0000014000007945 */ /* 0x000fe20003800000 */
[----:B0-----:R-:W-:-:S05]  /*0040*/  SHF.R.U32.HI R0, RZ, 0x5, R6 ;  /* 0x00000005ff007819 */ /* 0x001fca0000011606 */
[----:B------:R-:W0:Y:S02]  /*0050*/  SHFL.IDX PT, R2, R0, RZ, 0x1f ;  /* 0x00001fff00027589 */ /* 0x000e2400000e0000 */
[----:B0-----:R-:W-:Y:S02]  /*0060*/  R2UR UR10, R2 ;  /* 0x00000000020a72ca */ /* 0x001fe400000e0000 */
[----:B------:R-:W-:-:S05]  /*0070*/  SHF.R.U32.HI R2, RZ, 0x7, R6 ;  /* 0x00000007ff027819 */ /* 0x000fca0000011606 */
[----:B------:R0:W1:Y:S06]  /*0080*/  SHFL.IDX PT, R3, R2, RZ, 0x1f ;  /* 0x00001fff02037589 */ /* 0x00006c00000e0000 */
[----:B------:R-:W-:Y:S02]  /*0090*/  USHF.R.S32.HI UR4, URZ, 0x1f, UR10 ;  /* 0x0000001f3f047899 */ /* 0x000fe4000801140a */
[----:B------:R-:W-:Y:S02]  /*00a0*/  ISETP.NE.OR P0, PT, RZ, UR10, !P0 ;  /* 0x0000000aff007c0c */ /* 0x000fe4000c705670 */
[----:B------:R-:W-:-:S04]  /*00b0*/  ULEA.HI UR4, UR4, UR10, URZ, 0x2 ;  /* 0x0000000a04047291 */ /* 0x000fc8000f8f103f */
[----:B------:R-:W-:-:S04]  /*00c0*/  ULOP3.LUT UR4, UR4, 0xfffffffc, URZ, 0xc0, !UPT ;  /* 0xfffffffc04047892 */ /* 0x000fc8000f8ec03f */
[----:B------:R-:W-:-:S03]  /*00d0*/  UIADD3 UR10, UR10, -UR4, URZ ;  /* 0x800000040a0a7290 */ /* 0x000fc6000fffe03f */
[----:B0-----:R-:W-:Y:S09]  /*00e0*/  @P0 BRA `(.L_x_1) ;  /* 0x0000000000200947 */ /* 0x001ff20003800000 */
[----:B------:R-:W-:Y:S02]  /*00f0*/  ULDC.64 UR4, c[0x0][0x198] ;  /* 0x0000660000047ab9 */ /* 0x000fe40000000a00 */
[----:B------:R-:W-:Y:S02]  /*0100*/  UIADD3 UR6, UP0, UR4, 0xf0, URZ ;  /* 0x000000f004067890 */ /* 0x000fe4000ff1e03f */
[----:B------:R-:W-:Y:S02]  /*0110*/  UIADD3 UR4, UP1, UR4, 0x1f0, URZ ;  /* 0x000001f004047890 */ /* 0x000fe4000ff3e03f */
[----:B------:R-:W-:Y:S02]  /*0120*/  UIADD3.X UR7, URZ, UR5, URZ, UP0, !UPT ;  /* 0x000000053f077290 */ /* 0x000fe400087fe43f */
[----:B------:R-:W-:-:S07]  /*0130*/  UIADD3.X UR5, URZ, UR5, URZ, UP1, !UPT ;  /* 0x000000053f057290 */ /* 0x000fce0008ffe43f */
[----:B------:R0:W-:Y:S02]  /*0140*/  UTMACCTL.PF [UR6] ;  /* 0x00000000060079b9 */ /* 0x0001e40008040000 */
[----:B------:R0:W-:Y:S02]  /*0150*/  UTMACCTL.PF [UR4] ;  /* 0x00000000040079b9 */ /* 0x0001e40008040000 */
[----:B0-----:R-:W-:Y:S01]  /*0160*/  NOP ;  /* 0x0000000000007918 */ /* 0x001fe20000000000 */
.L_x_1:
[----:B------:R-:W-:Y:S05]  /*0170*/  BSYNC B0 ;  /* 0x0000000000007941 */ /* 0x000fea0003800000 */
.L_x_0:
[----:B------:R-:W0:Y:S01]  /*0180*/  SHFL.IDX PT, R4, R0, RZ, 0x1f ;  /* 0x00001fff00047589 */ /* 0x000e2200000e0000 */
[----:B-1----:R-:W-:Y:S01]  /*0190*/  R2UR UR16, R3 ;  /* 0x00000000031072ca */ /* 0x002fe200000e0000 */
[----:B------:R-:W-:-:S04]  /*01a0*/  UISETP.NE.AND UP0, UPT, UR10, 0x3, UPT ;  /* 0x000000030a00788c */ /* 0x000fc8000bf05270 */
[----:B------:R-:W-:-:S08]  /*01b0*/  UISETP.EQ.OR UP0, UPT, UR10, URZ, !UP0 ;  /* 0x0000003f0a00728c */ /* 0x000fd0000c702670 */
[----:B------:R-:W-:Y:S02]  /*01c0*/  UIADD3 UR20, UR16, -0x1, URZ ;  /* 0xffffffff10147890 */ /* 0x000fe4000fffe03f */
[----:B------:R-:W-:Y:S02]  /*01d0*/  UISETP.EQ.AND UP0, UPT, UR16, URZ, UP0 ;  /* 0x0000003f1000728c */ /* 0x000fe40008702270 */
[----:B------:R-:W-:Y:S02]  /*01e0*/  UISETP.GE.U32.AND UP1, UPT, UR20, 0x2, UPT ;  /* 0x000000021400788c */ /* 0x000fe4000bf26070 */
[----:B------:R-:W-:Y:S01]  /*01f0*/  USEL UR5, URZ, 0x1, !UP0 ;  /* 0x000000013f057887 */ /* 0x000fe2000c000000 */
[----:B0-----:R-:W-:-:S03]  /*0200*/  ISETP.NE.AND P0, PT, R4, RZ, PT ;  /* 0x000000ff0400720c */ /* 0x001fc60003f05270 */
[----:B------:R-:W-:-:S10]  /*0210*/  USEL UR5, UR5, 0x2, UP1 ;  /* 0x0000000205057887 */ /* 0x000fd40008800000 */
[----:B------:R-:W-:Y:S05]  /*0220*/  @P0 BRA `(.L_x_2) ;  /* 0x0000000000840947 */ /* 0x000fea0003800000 */
[----:B------:R-:W-:Y:S01]  /*0230*/  ELECT P0, URZ, PT ;  /* 0x00000000003f782f */ /* 0x000fe20003800000 */
[----:B------:R-:W-:-:S12]  /*0240*/  BSSY B0, `(.L_x_2) ;  /* 0x000001f000007945 */ /* 0x000fd80003800000 */
[----:B------:R-:W-:Y:S05]  /*0250*/  @!P0 BRA `(.L_x_3) ;  /* 0x0000000000748947 */ /* 0x000fea0003800000 */
[----:B------:R-:W0:Y:S01]  /*0260*/  S2UR UR6, SR_CgaCtaId ;  /* 0x00000000000679c3 */ /* 0x000e220000008800 */
[----:B------:R-:W-:Y:S01]  /*0270*/  UMOV UR4, 0x400 ;  /* 0x0000040000047882 */ /* 0x000fe20000000000 */
[----:B------:R-:W-:Y:S01]  /*0280*/  UMOV UR7, 0x1 ;  /* 0x0000000100077882 */ /* 0x000fe20000000000 */
[----:B------:R-:W-:Y:S02]  /*0290*/  UMOV UR8, 0x80 ;  /* 0x0000008000087882 */ /* 0x000fe40000000000 */
[----:B------:R-:W-:-:S04]  /*02a0*/  UIADD3 UR8, -UR8, 0x100000, URZ ;  /* 0x0010000008087890 */ /* 0x000fc8000fffe13f */
[----:B------:R-:W-:Y:S02]  /*02b0*/  USHF.L.U32 UR9, UR8, 0xb, URZ ;  /* 0x0000000b08097899 */ /* 0x000fe4000800063f */
[----:B------:R-:W-:Y:S02]  /*02c0*/  USHF.L.U32 UR8, UR8, 0x1, URZ ;  /* 0x0000000108087899 */ /* 0x000fe4000800063f */
[----:B0-----:R-:W-:Y:S02]  /*02d0*/  ULEA UR4, UR6, UR4, 0x18 ;  /* 0x0000000406047291 */ /* 0x001fe4000f8ec03f */
[----:B------:R-:W-:-:S04]  /*02e0*/  UIADD3 UR6, -UR7, 0x100000, URZ ;  /* 0x0010000007067890 */ /* 0x000fc8000fffe13f */
[----:B------:R-:W-:Y:S02]  /*02f0*/  USHF.L.U32 UR7, UR6, 0xb, URZ ;  /* 0x0000000b06077899 */ /* 0x000fe4000800063f */
[----:B------:R-:W-:Y:S01]  /*0300*/  USHF.L.U32 UR6, UR6, 0x1, URZ ;  /* 0x0000000106067899 */ /* 0x000fe2000800063f */
[----:B------:R-:W0:Y:S11]  /*0310*/  FENCE.VIEW.ASYNC.S ;  /* 0x00000000000073c6 */ /* 0x000e360000000000 */
[----:B0-----:R0:W1:Y:S01]  /*0320*/  SYNCS.EXCH.64 URZ, [UR4], UR6 ;  /* 0x00000006043f75b2 */ /* 0x0010620008000100 */
[----:B------:R0:W2:Y:S01]  /*0330*/  SYNCS.EXCH.64 URZ, [UR4+0x40], UR8 ;  /* 0x00004008043f75b2 */ /* 0x0000a20008000100 */
[----:B------:R0:W3:Y:S01]  /*0340*/  SYNCS.EXCH.64 URZ, [UR4+0x8], UR6 ;  /* 0x00000806043f75b2 */ /* 0x0000e20008000100 */
[----:B------:R0:W4:Y:S01]  /*0350*/  SYNCS.EXCH.64 URZ, [UR4+0x48], UR8 ;  /* 0x00004808043f75b2 */ /* 0x0001220008000100 */
[----:B------:R0:W0:Y:S01]  /*0360*/  SYNCS.EXCH.64 URZ, [UR4+0x10], UR6 ;  /* 0x00001006043f75b2 */ /* 0x0000220008000100 */
        /* <DEDUP_REMOVED lines=11> */
[----:B------:R-:W-:Y:S01]  /*0420*/  NOP ;  /* 0x0000000000007918 */ /* 0x000fe20000000000 */
.L_x_3:
[----:B0-----:R-:W-:Y:S05]  /*0430*/  BSYNC B0 ;  /* 0x0000000000007941 */ /* 0x001fea0003800000 */
.L_x_2:
[----:B------:R-:W0:Y:S01]  /*0440*/  SHFL.IDX PT, R4, R0, RZ, 0x1f ;  /* 0x00001fff00047589 */ /* 0x000e2200000e0000 */
[----:B------:R-:W-:Y:S01]  /*0450*/  ELECT P0, URZ, PT ;  /* 0x00000000003f782f */ /* 0x000fe20003800000 */
[----:B------:R-:W-:Y:S01]  /*0460*/  NOP ;  /* 0x0000000000007918 */ /* 0x000fe20000000000 */
[----:B------:R-:W-:Y:S01]  /*0470*/  ELECT P1, URZ, PT ;  /* 0x00000000003f782f */ /* 0x000fe20003820000 */
[----:B------:R-:W5:Y:S01]  /*0480*/  SHFL.IDX PT, R3, R0, RZ, 0x1f ;  /* 0x00001fff00037589 */ /* 0x000f6200000e0000 */
[----:B------:R-:W-:Y:S01]  /*0490*/  UMOV UR6, 0x20 ;  /* 0x0000002000067882 */ /* 0x000fe20000000000 */
[----:B------:R-:W-:Y:S01]  /*04a0*/  UMOV UR9, 0x80 ;  /* 0x0000008000097882 */ /* 0x000fe20000000000 */
[----:B------:R-:W-:Y:S01]  /*04b0*/  NOP ;  /* 0x0000000000007918 */ /* 0x000fe20000000000 */
[----:B------:R0:W1:Y:S01]  /*04c0*/  SHFL.IDX PT, R17, R2, RZ, 0x1f ;  /* 0x00001fff02117589 */ /* 0x00006200000e0000 */
[----:B------:R-:W-:Y:S01]  /*04d0*/  ULDC.64 UR24, c[0x0][0x208] ;  /* 0x0000820000187ab9 */ /* 0x000fe20000000a00 */
[----:B0-----:R-:W-:-:S02]  /*04e0*/  ISETP.NE.OR P0, PT, R4, RZ, !P0 ;  /* 0x000000ff0400720c */ /* 0x001fc40004705670 */
[----:B-----5:R-:W-:Y:S02]  /*04f0*/  ISETP.NE.OR P1, PT, R3, RZ, !P1 ;  /* 0x000000ff0300720c */ /* 0x020fe40004f25670 */
[----:B------:R-:W-:-:S04]  /*0500*/  SHF.R.S32.HI R3, RZ, 0x1f, R6 ;  /* 0x0000001fff037819 */ /* 0x000fc80000011406 */
[----:B------:R-:W-:-:S05]  /*0510*/  LEA.HI R3, R3, R6, RZ, 0x7 ;  /* 0x0000000603037211 */ /* 0x000fca00078f38ff */
[----:B------:R-:W-:Y:S01]  /*0520*/  VOTEU.ALL UP0, P0 ;  /* 0x00000000003f7886 */ /* 0x000fe20000000000 */
[----:B------:R-:W-:Y:S01]  /*0530*/  LOP3.LUT R3, R3, 0xffffff80, RZ, 0xc0, !PT ;  /* 0xffffff8003037812 */ /* 0x000fe200078ec0ff */
[----:B------:R-:W-:-:S03]  /*0540*/  VOTEU.ALL UP1, P1 ;  /* 0x00000000003f7886 */ /* 0x000fc60000820000 */
[----:B------:R-:W0:Y:S01]  /*0550*/  @!UP0 S2UR UR8, SR_CgaCtaId ;  /* 0x00000000000889c3 */ /* 0x000e220000008800 */
[----:B------:R-:W-:Y:S01]  /*0560*/  @!UP0 UMOV UR4, 0x400 ;  /* 0x0000040000048882 */ /* 0x000fe20000000000 */
[----:B------:R-:W-:-:S04]  /*0570*/  @!UP0 UIADD3 UR6, -UR6, 0x100000, URZ ;  /* 0x0010000006068890 */ /* 0x000fc8000fffe13f */
[----:B------:R-:W-:Y:S02]  /*0580*/  @!UP0 USHF.L.U32 UR7, UR6, 0xb, URZ ;  /* 0x0000000b06078899 */ /* 0x000fe4000800063f */
[----:B------:R-:W-:Y:S01]  /*0590*/  @!UP0 USHF.L.U32 UR6, UR6, 0x1, URZ ;  /* 0x0000000106068899 */ /* 0x000fe2000800063f */
[----:B------:R-:W-:Y:S01]  /*05a0*/  IMAD.IADD R16, R6, 0x1, -R3 ;  /* 0x0000000106107824 */ /* 0x000fe200078e0a03 */
[----:B------:R-:W-:Y:S01]  /*05b0*/  @!UP1 UMOV UR11, 0x400 ;  /* 0x00000400000b9882 */ /* 0x000fe20000000000 */
[----:B------:R-:W-:Y:S01]  /*05c0*/  VOTEU.ALL UP2, P1 ;  /* 0x00000000003f7886 */ /* 0x000fe20000840000 */
[----:B------:R-:W-:Y:S01]  /*05d0*/  VOTEU.ALL UP3, P1 ;  /* 0x00000000003f7886 */ /* 0x000fe20000860000 */
[----:B------:R-:W-:Y:S01]  /*05e0*/  VOTEU.ALL UP4, P1 ;  /* 0x00000000003f7886 */ /* 0x000fe20000880000 */
[----:B------:R-:W5:Y:S01]  /*05f0*/  @!UP1 S2UR UR12, SR_CgaCtaId ;  /* 0x00000000000c99c3 */ /* 0x000f620000008800 */
[----:B------:R-:W-:Y:S01]  /*0600*/  VOTEU.ALL UP5, P1 ;  /* 0x00000000003f7886 */ /* 0x000fe200008a0000 */
[----:B------:R-:W-:Y:S01]  /*0610*/  ISETP.NE.AND P1, PT, RZ, UR16, PT ;  /* 0x00000010ff007c0c */ /* 0x000fe2000bf25270 */
[----:B0-----:R-:W-:-:S02]  /*0620*/  @!UP0 ULEA UR4, UR8, UR4, 0x18 ;  /* 0x0000000408048291 */ /* 0x001fc4000f8ec03f */
[----:B------:R-:W-:-:S04]  /*0630*/  @!UP1 UIADD3 UR8, -UR9, 0x100000, URZ ;  /* 0x0010000009089890 */ /* 0x000fc8000fffe13f */
[----:B------:R-:W-:Y:S02]  /*0640*/  @!UP1 USHF.L.U32 UR9, UR8, 0xb, URZ ;  /* 0x0000000b08099899 */ /* 0x000fe4000800063f */
[----:B------:R-:W-:Y:S01]  /*0650*/  @!UP1 USHF.L.U32 UR8, UR8, 0x1, URZ ;  /* 0x0000000108089899 */ /* 0x000fe2000800063f */
[----:B------:R-:W-:Y:S01]  /*0660*/  VOTEU.ALL UP0, P0 ;  /* 0x00000000003f7886 */ /* 0x000fe20000000000 */
[----:B-----5:R-:W-:Y:S01]  /*0670*/  @!UP1 ULEA UR11, UR12, UR11, 0x18 ;  /* 0x0000000b0c0b9291 */ /* 0x020fe2000f8ec03f */
[----:B------:R-:W-:Y:S01]  /*0680*/  VOTEU.ALL UP1, P0 ;  /* 0x00000000003f7886 */ /* 0x000fe20000020000 */
[----:B------:R-:W0:Y:S02]  /*0690*/  FENCE.VIEW.ASYNC.S ;  /* 0x00000000000073c6 */ /* 0x000e240000000000 */
[----:B0-----:R-:W1:Y:S02]  /*06a0*/  @!UP0 SYNCS.EXCH.64 URZ, [UR4+0xb0], UR6 ;  /* 0x0000b006043f85b2 */ /* 0x001e640008000100 */
[----:B------:R0:W1:Y:S01]  /*06b0*/  @!UP1 SYNCS.EXCH.64 URZ, [UR4+0xb8], UR6 ;  /* 0x0000b806043f95b2 */ /* 0x0000620008000100 */
[----:B------:R-:W-:Y:S01]  /*06c0*/  NOP ;  /* 0x0000000000007918 */ /* 0x000fe20000000000 */
[----:B0-----:R-:W-:-:S02]  /*06d0*/  ULDC.64 UR6, c[0x0][0x598] ;  /* 0x0001660000067ab9 */ /* 0x001fc40000000a00 */
[----:B------:R-:W-:Y:S02]  /*06e0*/  ISETP.NE.U32.AND P0, PT, RZ, UR6, PT ;  /* 0x00000006ff007c0c */ /* 0x000fe4000bf05070 */
[----:B------:R0:W1:Y:S02]  /*06f0*/  @!UP2 SYNCS.EXCH.64 URZ, [UR11+0x90], UR8 ;  /* 0x000090080b3fa5b2 */ /* 0x0000640008000100 */
[----:B------:R-:W-:Y:S01]  /*0700*/  ISETP.NE.AND.EX P0, PT, RZ, UR7, PT, P0 ;  /* 0x00000007ff007c0c */ /* 0x000fe2000bf05300 */
[----:B------:R0:W1:Y:S01]  /*0710*/  @!UP3 SYNCS.EXCH.64 URZ, [UR11+0x98], UR8 ;  /* 0x000098080b3fb5b2 */ /* 0x0000620008000100 */
[----:B------:R0:W1:Y:S01]  /*0720*/  @!UP4 SYNCS.EXCH.64 URZ, [UR11+0xa0], UR8 ;  /* 0x0000a0080b3fc5b2 */ /* 0x0000620008000100 */
[----:B------:R0:W1:Y:S01]  /*0730*/  @!UP5 SYNCS.EXCH.64 URZ, [UR11+0xa8], UR8 ;  /* 0x0000a8080b3fd5b2 */ /* 0x0000620008000100 */
[----:B------:R-:W-:Y:S01]  /*0740*/  NOP ;  /* 0x0000000000007918 */ /* 0x000fe20000000000 */
[----:B-1234-:R-:W-:Y:S08]  /*0750*/  BAR.SYNC.DEFER_BLOCKING 0x0 ;  /* 0x0000000000007b1d */ /* 0x01eff00000010000 */
[----:B0-----:R-:W-:Y:S05]  /*0760*/  @!P0 BRA `(.L_x_4) ;  /* 0x00000000001c8947 */ /* 0x001fea0003800000 */
[----:B------:R-:W0:Y:S02]  /*0770*/  LDC.64 R2, c[0x0][0x598] ;  /* 0x00016600ff027b82 */ /* 0x000e240000000a00 */
[----:B0-----:R-:W2:Y:S02]  /*0780*/  LDG.E.64 R2, desc[UR24][R2.64] ;  /* 0x0000001802027981 */ /* 0x001ea4000c1e1b00 */
[----:B--2---:R-:W-:-:S04]  /*0790*/  ISETP.NE.U32.AND P0, PT, R2, RZ, PT ;  /* 0x000000ff0200720c */ /* 0x004fc80003f05070 */
[----:B------:R-:W-:-:S13]  /*07a0*/  ISETP.NE.AND.EX P0, PT, R3, RZ, PT, P0 ;  /* 0x000000ff0300720c */ /* 0x000fda0003f05300 */
[----:B------:R-:W-:Y:S05]  /*07b0*/  @!P0 BRA `(.L_x_4) ;  /* 0x0000000000088947 */ /* 0x000fea0003800000 */
[----:B------:R2:W5:Y:S01]  /*07c0*/  LD.E R5, desc[UR24][R2.64] ;  /* 0x0000001802057980 */ /* 0x000562000c101900 */
[----:B------:R-:W-:Y:S05]  /*07d0*/  BRA `(.L_x_5) ;  /* 0x0000000000207947 */ /* 0x000fea0003800000 */
.L_x_4:
[----:B------:R-:W-:Y:S02]  /*07e0*/  ULDC.64 UR6, c[0x0][0x588] ;  /* 0x0001620000067ab9 */ /* 0x000fe40000000a00 */
[----:B------:R-:W-:-:S04]  /*07f0*/  ISETP.NE.U32.AND P0, PT, RZ, UR6, PT ;  /* 0x00000006ff007c0c */ /* 0x000fc8000bf05070 */
[----:B------:R-:W-:-:S13]  /*0800*/  ISETP.NE.AND.EX P0, PT, RZ, UR7, PT, P0 ;  /* 0x00000007ff007c0c */ /* 0x000fda000bf05300 */
[----:B------:R-:W-:Y:S05]  /*0810*/  @!P0 BRA `(.L_x_6) ;  /* 0x00000000000c8947 */ /* 0x000fea0003800000 */
[----:B------:R-:W0:Y:S02]  /*0820*/  LDC.64 R2, c[0x0][0x588] ;  /* 0x00016200ff027b82 */ /* 0x000e240000000a00 */
[----:B0-----:R0:W5:Y:S01]  /*0830*/  LDG.E R5, desc[UR24][R2.64] ;  /* 0x0000001802057981 */ /* 0x001162000c1e1900 */
[----:B------:R-:W-:Y:S05]  /*0840*/  BRA `(.L_x_5) ;  /* 0x0000000000047947 */ /* 0x000fea0003800000 */
.L_x_6:
[----:B------:R-:W1:Y:S02]  /*0850*/  LDC R5, c[0x0][0x580] ;  /* 0x00016000ff057b82 */ /* 0x000e640000000800 */
.L_x_5:
[----:B------:R-:W-:Y:S02]  /*0860*/  ULDC.64 UR6, c[0x0][0x5a0] ;  /* 0x0001680000067ab9 */ /* 0x000fe40000000a00 */
[----:B------:R-:W-:-:S04]  /*0870*/  ISETP.NE.U32.AND P0, PT, RZ, UR6, PT ;  /* 0x00000006ff007c0c */ /* 0x000fc8000bf05070 */
[----:B------:R-:W-:-:S13]  /*0880*/  ISETP.NE.AND.EX P0, PT, RZ, UR7, PT, P0 ;  /* 0x00000007ff007c0c */ /* 0x000fda000bf05300 */
[----:B------:R-:W-:Y:S05]  /*0890*/  @!P0 BRA `(.L_x_7) ;  /* 0x00000000001c8947 */ /* 0x000fea0003800000 */
[----:B0-2---:R-:W0:Y:S02]  /*08a0*/  LDC.64 R2, c[0x0][0x5a0] ;  /* 0x00016800ff027b82 */ /* 0x005e240000000a00 */
[----:B0-----:R-:W2:Y:S02]  /*08b0*/  LDG.E.64 R2, desc[UR24][R2.64] ;  /* 0x0000001802027981 */ /* 0x001ea4000c1e1b00 */
[----:B--2---:R-:W-:-:S04]  /*08c0*/  ISETP.NE.U32.AND P0, PT, R2, RZ, PT ;  /* 0x000000ff0200720c */ /* 0x004fc80003f05070 */
[----:B------:R-:W-:-:S13]  /*08d0*/  ISETP.NE.AND.EX P0, PT, R3, RZ, PT, P0 ;  /* 0x000000ff0300720c */ /* 0x000fda0003f05300 */
[----:B------:R-:W-:Y:S05]  /*08e0*/  @!P0 BRA `(.L_x_7) ;  /* 0x0000000000088947 */ /* 0x000fea0003800000 */
[----:B------:R0:W5:Y:S01]  /*08f0*/  LD.E R8, desc[UR24][R2.64] ;  /* 0x0000001802087980 */ /* 0x000162000c101900 */
[----:B------:R-:W-:Y:S05]  /*0900*/  BRA `(.L_x_8) ;  /* 0x0000000000207947 */ /* 0x000fea0003800000 */
.L_x_7:
[----:B------:R-:W-:Y:S02]  /*0910*/  ULDC.64 UR6, c[0x0][0x590] ;  /* 0x0001640000067ab9 */ /* 0x000fe40000000a00 */
[----:B------:R-:W-:-:S04]  /*0920*/  ISETP.NE.U32.AND P0, PT, RZ, UR6, PT ;  /* 0x00000006ff007c0c */ /* 0x000fc8000bf05070 */
[----:B------:R-:W-:-:S13]  /*0930*/  ISETP.NE.AND.EX P0, PT, RZ, UR7, PT, P0 ;  /* 0x00000007ff007c0c */ /* 0x000fda000bf05300 */
[----:B------:R-:W-:Y:S05]  /*0940*/  @!P0 BRA `(.L_x_9) ;  /* 0x00000000000c8947 */ /* 0x000fea0003800000 */
[----:B------:R-:W3:Y:S02]  /*0950*/  LDC.64 R8, c[0x0][0x590] ;  /* 0x00016400ff087b82 */ /* 0x000ee40000000a00 */
[----:B---3--:R4:W5:Y:S01]  /*0960*/  LDG.E R8, desc[UR24][R8.64] ;  /* 0x0000001808087981 */ /* 0x008962000c1e1900 */
[----:B------:R-:W-:Y:S05]  /*0970*/  BRA `(.L_x_8) ;  /* 0x0000000000047947 */ /* 0x000fea0003800000 */
.L_x_9:
[----:B------:R-:W3:Y:S02]  /*0980*/  LDC R8, c[0x0][0x584] ;  /* 0x00016100ff087b82 */ /* 0x000ee40000000800 */
.L_x_8:
[----:B------:R-:W1:Y:S01]  /*0990*/  S2UR UR9, SR_CTAID.Y ;  /* 0x00000000000979c3 */ /* 0x000e620000002600 */
[----:B------:R-:W-:Y:S01]  /*09a0*/  ULDC UR4, c[0x0][0x65c] ;  /* 0x0001970000047ab9 */ /* 0x000fe20000000800 */
[----:B------:R-:W-:Y:S01]  /*09b0*/  UISETP.NE.AND UP0, UPT, UR16, 0x2, UPT ;  /* 0x000000021000788c */ /* 0x000fe2000bf05270 */
[----:B------:R-:W-:Y:S01]  /*09c0*/  PRMT R7, RZ, 0x7610, R7 ;  /* 0x00007610ff077816 */ /* 0x000fe20000000007 */
[----:B------:R-:W-:Y:S01]  /*09d0*/  UISETP.NE.AND UP2, UPT, UR4, 0x1, UPT ;  /* 0x000000010400788c */ /* 0x000fe2000bf45270 */
[----:B------:R-:W-:-:S03]  /*09e0*/  IMAD.MOV.U32 R4, RZ, RZ, -0x1 ;  /* 0xffffffffff047424 */ /* 0x000fc600078e00ff */
[----:B------:R-:W4:Y:S07]  /*09f0*/  S2UR UR8, SR_CTAID.X ;  /* 0x00000000000879c3 */ /* 0x000f2e0000002500 */
[----:B------:R-:W-:Y:S01]  /*0a00*/  @UP2 ULDC UR14, c[0x0][0x10] ;  /* 0x00000400000e2ab9 */ /* 0x000fe20000000800 */
[----:B------:R-:W-:Y:S01]  /*0a10*/  @UP2 UMOV UR7, URZ ;  /* 0x0000003f00072c82 */ /* 0x000fe20008000000 */
[----:B------:R-:W-:Y:S01]  /*0a20*/  @UP2 UMOV UR4, URZ ;  /* 0x0000003f00042c82 */ /* 0x000fe20008000000 */
[----:B0-2---:R-:W0:Y:S01]  /*0a30*/  LDC.64 R2, c[0x0][0x650] ;  /* 0x00019400ff027b82 */ /* 0x005e220000000a00 */
[----:B-1----:R-:W-:-:S02]  /*0a40*/  @UP2 UMOV UR11, UR9 ;  /* 0x00000009000b2c82 */ /* 0x002fc40008000000 */
[----:B------:R-:W-:Y:S01]  /*0a50*/  @UP2 UMOV UR6, UR11 ;  /* 0x0000000b00062c82 */ /* 0x000fe20008000000 */
[----:B------:R-:W-:Y:S01]  /*0a60*/  @!UP2 UMOV UR11, UR9 ;  /* 0x00000009000bac82 */ /* 0x000fe20008000000 */
[----:B------:R-:W-:Y:S01]  /*0a70*/  UMOV UR9, URZ ;  /* 0x0000003f00097c82 */ /* 0x000fe20008000000 */
[----:B----4-:R-:W-:-:S03]  /*0a80*/  @UP2 UIMAD.WIDE.U32 UR14, UR8, UR14, UR6 ;  /* 0x0000000e080e22a5 */ /* 0x010fc6000f8e0006 */
[----:B------:R-:W-:Y:S01]  /*0a90*/  @!UP2 ULDC UR6, c[0x0][0xc] ;  /* 0x000003000006aab9 */ /* 0x000fe20000000800 */
[----:B------:R-:W-:Y:S01]  /*0aa0*/  ULDC UR12, c[0x0][0xc] ;  /* 0x00000300000c7ab9 */ /* 0x000fe20000000800 */
[----:B------:R-:W-:Y:S01]  /*0ab0*/  ULDC UR13, c[0x0][0x10] ;  /* 0x00000400000d7ab9 */ /* 0x000fe20000000800 */
[----:B------:R-:W-:Y:S02]  /*0ac0*/  @UP2 UIADD3 UR15, UR15, UR4, URZ ;  /* 0x000000040f0f2290 */ /* 0x000fe4000fffe03f */
[----:B------:R-:W-:Y:S02]  /*0ad0*/  UIMAD.WIDE.U32 UR12, UR12, UR13, URZ ;  /* 0x0000000d0c0c72a5 */ /* 0x000fe4000f8e003f */
[----:B------:R-:W-:Y:S01]  /*0ae0*/  @!UP2 UIMAD.WIDE.U32 UR6, UR6, UR11, UR8 ;  /* 0x0000000b0606a2a5 */ /* 0x000fe2000f8e0008 */
[----:B------:R-:W-:Y:S02]  /*0af0*/  ULDC UR4, c[0x0][0x14] ;  /* 0x0000050000047ab9 */ /* 0x000fe40000000800 */
[----:B------:R-:W-:-:S02]  /*0b00*/  UIMAD.WIDE.U32 UR30, UR12, UR4, URZ ;  /* 0x000000040c1e72a5 */ /* 0x000fc4000f8e003f */
[----:B------:R-:W-:Y:S02]  /*0b10*/  UIMAD UR4, UR13, UR4, URZ ;  /* 0x000000040d0472a4 */ /* 0x000fe4000f8e023f */
[----:B------:R-:W-:Y:S01]  /*0b20*/  @!UP2 UMOV UR14, UR6 ;  /* 0x00000006000eac82 */ /* 0x000fe20008000000 */
[----:B------:R-:W-:Y:S01]  /*0b30*/  @!UP2 UMOV UR15, UR7 ;  /* 0x00000007000fac82 */ /* 0x000fe20008000000 */
[----:B------:R-:W-:Y:S02]  /*0b40*/  UIADD3 UR6, UR31, UR4, URZ ;  /* 0x000000041f067290 */ /* 0x000fe4000fffe03f */
[----:B------:R-:W-:-:S04]  /*0b50*/  UIADD3 UR4, UP1, UR14, UR30, URZ ;  /* 0x0000001e0e047290 */ /* 0x000fc8000ff3e03f */
[----:B------:R-:W-:Y:S02]  /*0b60*/  UIADD3.X UR7, UR15, UR6, URZ, UP1, !UPT ;  /* 0x000000060f077290 */ /* 0x000fe40008ffe43f */
[----:B------:R-:W-:Y:S02]  /*0b70*/  USEL UR4, UR4, UR14, !UP0 ;  /* 0x0000000e04047287 */ /* 0x000fe4000c000000 */
[----:B------:R-:W-:-:S04]  /*0b80*/  USEL UR7, UR7, UR15, !UP0 ;  /* 0x0000000f07077287 */ /* 0x000fc8000c000000 */
[----:B0-----:R-:W-:Y:S01]  /*0b90*/  ISETP.LE.U32.AND P0, PT, R2, UR4, PT ;  /* 0x0000000402007c0c */ /* 0x001fe2000bf03070 */
[----:B------:R-:W-:Y:S02]  /*0ba0*/  IMAD.MOV.U32 R2, RZ, RZ, -0x1 ;  /* 0xffffffffff027424 */ /* 0x000fe400078e00ff */
[----:B------:R-:W-:Y:S02]  /*0bb0*/  IMAD.U32 R0, RZ, RZ, UR7 ;  /* 0x00000007ff007e24 */ /* 0x000fe4000f8e00ff */
[----:B------:R-:W-:-:S03]  /*0bc0*/  IMAD.U32 R9, RZ, RZ, UR7 ;  /* 0x00000007ff097e24 */ /* 0x000fc6000f8e00ff */
[----:B------:R-:W-:Y:S01]  /*0bd0*/  ISETP.GE.U32.AND.EX P0, PT, R0, R3, PT, P0 ;  /* 0x000000030000720c */ /* 0x000fe20003f06100 */
[----:B------:R-:W-:Y:S02]  /*0be0*/  IMAD.U32 R0, RZ, RZ, UR4 ;  /* 0x00000004ff007e24 */ /* 0x000fe4000f8e00ff */
[----:B------:R-:W-:-:S10]  /*0bf0*/  IMAD.MOV.U32 R3, RZ, RZ, -0x1 ;  /* 0xffffffffff037424 */ /* 0x000fd400078e00ff */
[----:B------:R-:W-:Y:S05]  /*0c00*/  @P0 BRA `(.L_x_10) ;  /* 0x0000000400880947 */ /* 0x000fea0003800000 */
[----:B------:R-:W-:Y:S01]  /*0c10*/  I2FP.F32.U32 R2, UR8 ;  /* 0x0000000800027c45 */ /* 0x000fe20008201000 */
[----:B------:R-:W-:Y:S01]  /*0c20*/  ULDC.64 UR18, c[0x0][0x628] ;  /* 0x00018a0000127ab9 */ /* 0x000fe20000000a00 */
[----:B------:R-:W-:Y:S01]  /*0c30*/  ULDC UR4, c[0x0][0x150] ;  /* 0x0000540000047ab9 */ /* 0x000fe20000000800 */
[----:B------:R-:W-:Y:S01]  /*0c40*/  ISETP.NE.U32.AND P0, PT, RZ, UR18, PT ;  /* 0x00000012ff007c0c */ /* 0x000fe2000bf05070 */
[----:B------:R-:W-:Y:S01]  /*0c50*/  ULDC UR21, c[0x0][0x630] ;  /* 0x00018c0000157ab9 */ /* 0x000fe20000000800 */
[----:B------:R-:W-:Y:S01]  /*0c60*/  FMUL R2, R2, UR4 ;  /* 0x0000000402027c20 */ /* 0x000fe20008400000 */
[----:B------:R-:W-:Y:S01]  /*0c70*/  R2UR UR22, R0 ;  /* 0x00000000001672ca */ /* 0x000fe200000e0000 */
[----:B------:R-:W-:Y:S01]  /*0c80*/  ULDC UR26, c[0x0][0x154] ;  /* 0x00005500001a7ab9 */ /* 0x000fe20000000800 */
[----:B------:R-:W-:Y:S01]  /*0c90*/  ISETP.NE.AND.EX P0, PT, RZ, UR19, PT, P0 ;  /* 0x00000013ff007c0c */ /* 0x000fe2000bf05300 */
[----:B------:R0:W1:Y:S01]  /*0ca0*/  F2I.U32.TRUNC.NTZ R3, R2 ;  /* 0x0000000200037305 */ /* 0x000062000020f000 */
[----:B------:R-:W-:-:S02]  /*0cb0*/  R2UR UR23, R9 ;  /* 0x00000000091772ca */ /* 0x000fc400000e0000 */
[----:B------:R-:W-:Y:S02]  /*0cc0*/  R2UR UR12, R0 ;  /* 0x00000000000c72ca */ /* 0x000fe400000e0000 */
[----:B------:R-:W-:-:S07]  /*0cd0*/  R2UR UR13, R9 ;  /* 0x00000000090d72ca */ /* 0x000fce00000e0000 */
[----:B0-----:R-:W-:Y:S08]  /*0ce0*/  @!P0 BRA `(.L_x_11) ;  /* 0x0000000000308947 */ /* 0x001ff00003800000 */
[----:B------:R-:W-:Y:S01]  /*0cf0*/  R2UR UR7, R0 ;  /* 0x00000000000772ca */ /* 0x000fe200000e0000 */
[----:B------:R-:W-:Y:S01]  /*0d00*/  ULDC UR4, c[0x0][0x634] ;  /* 0x00018d0000047ab9 */ /* 0x000fe20000000800 */
[----:B------:R-:W-:-:S11]  /*0d10*/  R2UR UR12, R9 ;  /* 0x00000000090c72ca */ /* 0x000fd600000e0000 */
[----:B------:R-:W-:-:S04]  /*0d20*/  UIADD3 UR4, UP1, UR7, UR4, URZ ;  /* 0x0000000407047290 */ /* 0x000fc8000ff3e03f */
[----:B------:R-:W-:-:S04]  /*0d30*/  UIADD3.X UR7, URZ, UR12, URZ, UP1, !UPT ;  /* 0x0000000c3f077290 */ /* 0x000fc80008ffe43f */
[----:B------:R-:W-:-:S04]  /*0d40*/  UIMAD.WIDE.U32 UR12, UR7, UR18, URZ ;  /* 0x00000012070c72a5 */ /* 0x000fc8000f8e003f */
[----:B------:R-:W-:Y:S02]  /*0d50*/  UIMAD.WIDE.U32 UR14, UP1, UR4, UR19, UR12 ;  /* 0x00000013040e72a5 */ /* 0x000fe4000f82000c */
[----:B------:R-:W-:Y:S02]  /*0d60*/  UIMAD.WIDE.U32 UR12, UR4, UR18, URZ ;  /* 0x00000012040c72a5 */ /* 0x000fe4000f8e003f */
[----:B------:R-:W-:Y:S02]  /*0d70*/  UIADD3.X UR17, URZ, URZ, URZ, UP1, !UPT ;  /* 0x0000003f3f117290 */ /* 0x000fe40008ffe43f */
[----:B------:R-:W-:Y:S01]  /*0d80*/  UIADD3 URZ, UP1, UR13, UR14, URZ ;  /* 0x0000000e0d3f7290 */ /* 0x000fe2000ff3e03f */
[----:B------:R-:W-:-:S03]  /*0d90*/  UMOV UR16, UR15 ;  /* 0x0000000f00107c82 */ /* 0x000fc60008000000 */
[----:B------:R-:W-:-:S12]  /*0da0*/  UIMAD.WIDE.U32.X UR12, UR7, UR19, UR16, UP1 ;  /* 0x00000013070c72a5 */ /* 0x000fd800088e0410 */
.L_x_11:
[----:B------:R-:W-:Y:S01]  /*0db0*/  USHF.R.U64 UR4, UR12, UR21, UR13 ;  /* 0x000000150c047299 */ /* 0x000fe2000800120d */
[----:B------:R-:W-:Y:S01]  /*0dc0*/  I2FP.F32.U32 R2, UR11 ;  /* 0x0000000b00027c45 */ /* 0x000fe20008201000 */
[----:B------:R-:W-:Y:S01]  /*0dd0*/  USHF.R.U32.HI UR7, URZ, UR21, UR13 ;  /* 0x000000153f077299 */ /* 0x000fe2000801160d */
[----:B-1----:R-:W-:Y:S01]  /*0de0*/  R2UR UR16, R3 ;  /* 0x00000000031072ca */ /* 0x002fe200000e0000 */
[----:B------:R-:W-:Y:S02]  /*0df0*/  UIADD3 UR19, UP1, URZ, -UR4, URZ ;  /* 0x800000043f137290 */ /* 0x000fe4000ff3e03f */
[----:B------:R-:W-:Y:S01]  /*0e00*/  FMUL R2, R2, UR26 ;  /* 0x0000001a02027c20 */ /* 0x000fe20008400000 */
[----:B------:R-:W-:Y:S01]  /*0e10*/  ULDC.64 UR12, c[0x0][0x620] ;  /* 0x00018800000c7ab9 */ /* 0x000fe20000000a00 */
[----:B------:R-:W-:Y:S01]  /*0e20*/  UIADD3.X UR7, URZ, ~UR7, URZ, UP1, !UPT ;  /* 0x800000073f077290 */ /* 0x000fe20008ffe43f */
[----:B------:R-:W-:Y:S01]  /*0e30*/  UMOV UR14, UR22 ;  /* 0x00000016000e7c82 */ /* 0x000fe20008000000 */
[----:B------:R-:W-:-:S02]  /*0e40*/  UMOV UR15, UR23 ;  /* 0x00000017000f7c82 */ /* 0x000fc40008000000 */
[----:B------:R-:W-:Y:S01]  /*0e50*/  UIMAD UR7, UR7, UR12, URZ ;  /* 0x0000000c070772a4 */ /* 0x000fe2000f8e023f */
[----:B------:R-:W0:Y:S01]  /*0e60*/  F2I.U32.TRUNC.NTZ R2, R2 ;  /* 0x0000000200027305 */ /* 0x000e22000020f000 */
[----:B------:R-:W-:Y:S02]  /*0e70*/  UIMAD.WIDE.U32 UR14, UR19, UR12, UR14 ;  /* 0x0000000c130e72a5 */ /* 0x000fe4000f8e000e */
[----:B------:R-:W-:Y:S01]  /*0e80*/  UIMAD UR19, UR19, UR13, UR7 ;  /* 0x0000000d131372a4 */ /* 0x000fe2000f8e0207 */
[----:B------:R-:W-:Y:S01]  /*0e90*/  ULDC UR28, c[0x0][0x658] ;  /* 0x00019600001c7ab9 */ /* 0x000fe20000000800 */
[----:B------:R-:W-:Y:S02]  /*0ea0*/  UMOV UR26, 0xffffffff ;  /* 0xffffffff001a7882 */ /* 0x000fe40000000000 */
[----:B------:R-:W-:Y:S01]  /*0eb0*/  UIADD3 UR19, UR15, UR19, URZ ;  /* 0x000000130f137290 */ /* 0x000fe2000fffe03f */
[----:B------:R-:W-:Y:S01]  /*0ec0*/  ULDC UR21, c[0x0][0x618] ;  /* 0x0001860000157ab9 */ /* 0x000fe20000000800 */
[----:B------:R-:W-:Y:S01]  /*0ed0*/  ULDC.64 UR12, c[0x0][0x640] ;  /* 0x00019000000c7ab9 */ /* 0x000fe20000000a00 */
[----:B------:R-:W-:Y:S01]  /*0ee0*/  USHF.L.U32 UR15, UR26, UR28, URZ ;  /* 0x0000001c1a0f7299 */ /* 0x000fe2000800063f */
[----:B------:R-:W-:Y:S01]  /*0ef0*/  ISETP.NE.U32.AND P0, PT, RZ, UR12, PT ;  /* 0x0000000cff007c0c */ /* 0x000fe2000bf05070 */
[----:B------:R-:W-:-:S02]  /*0f00*/  USHF.R.U64 UR26, UR14, UR21, UR19 ;  /* 0x000000150e1a7299 */ /* 0x000fc40008001213 */
[----:B------:R-:W-:Y:S01]  /*0f10*/  USHF.R.U32.HI UR14, URZ, UR21, UR19 ;  /* 0x000000153f0e7299 */ /* 0x000fe20008011613 */
[----:B0-----:R-:W-:Y:S01]  /*0f20*/  R2UR UR18, R2 ;  /* 0x00000000021272ca */ /* 0x001fe200000e0000 */
[----:B------:R-:W-:Y:S01]  /*0f30*/  ULDC UR23, c[0x0][0x608] ;  /* 0x0001820000177ab9 */ /* 0x000fe20000000800 */
[----:B------:R-:W-:Y:S01]  /*0f40*/  ISETP.NE.AND.EX P0, PT, RZ, UR13, PT, P0 ;  /* 0x0000000dff007c0c */ /* 0x000fe2000bf05300 */
[----:B------:R-:W-:Y:S02]  /*0f50*/  USHF.R.U64 UR32, UR26, UR23, UR14 ;  /* 0x000000171a207299 */ /* 0x000fe4000800120e */
[----:B------:R-:W-:Y:S01]  /*0f60*/  USHF.R.U32.HI UR14, URZ, UR23, UR14 ;  /* 0x000000173f0e7299 */ /* 0x000fe2000801160e */
[----:B------:R-:W-:Y:S01]  /*0f70*/  UMOV UR22, 0x1 ;  /* 0x0000000100167882 */ /* 0x000fe20000000000 */
[----:B------:R-:W-:Y:S02]  /*0f80*/  UIADD3 UR16, -UR16, URZ, URZ ;  /* 0x0000003f10107290 */ /* 0x000fe4000fffe13f */
[----:B------:R-:W-:-:S02]  /*0f90*/  USHF.R.U64 UR33, UR32, UR28, UR14 ;  /* 0x0000001c20217299 */ /* 0x000fc4000800120e */
[----:B------:R-:W-:Y:S01]  /*0fa0*/  USHF.L.U32 UR21, UR22, UR28, URZ ;  /* 0x0000001c16157299 */ /* 0x000fe2000800063f */
[----:B------:R-:W-:Y:S01]  /*0fb0*/  ULDC UR17, c[0x0][0x144] ;  /* 0x0000510000117ab9 */ /* 0x000fe20000000800 */
[----:B------:R-:W-:Y:S01]  /*0fc0*/  ULDC UR7, c[0x0][0x600] ;  /* 0x0001800000077ab9 */ /* 0x000fe20000000800 */
[----:B------:R-:W-:Y:S02]  /*0fd0*/  ULOP3.LUT UR22, URZ, UR15, URZ, 0x33, !UPT ;  /* 0x0000000f3f167292 */ /* 0x000fe4000f8e333f */
[----:B------:R-:W-:Y:S02]  /*0fe0*/  USHF.R.U32.HI UR15, URZ, UR28, UR14 ;  /* 0x0000001c3f0f7299 */ /* 0x000fe4000801160e */
[----:B------:R-:W-:Y:S02]  /*0ff0*/  UIADD3 UR9, UR7, -0x1, URZ ;  /* 0xffffffff07097890 */ /* 0x000fe4000fffe03f */
[----:B------:R-:W-:Y:S02]  /*1000*/  UIADD3 UR27, -UR18, URZ, URZ ;  /* 0x0000003f121b7290 */ /* 0x000fe4000fffe13f */
[----:B------:R-:W-:Y:S01]  /*1010*/  UIMAD UR8, UR17, UR16, UR8 ;  /* 0x00000010110872a4 */ /* 0x000fe2000f8e0208 */
[----:B------:R-:W-:Y:S01]  /*1020*/  ULDC UR34, c[0x0][0x148] ;  /* 0x0000520000227ab9 */ /* 0x000fe20000000800 */
[----:B------:R-:W-:Y:S01]  /*1030*/  ULDC UR28, c[0x0][0x648] ;  /* 0x00019200001c7ab9 */ /* 0x000fe20000000800 */
[----:B------:R-:W-:Y:S01]  /*1040*/  ULDC UR29, c[0x0][0x638] ;  /* 0x00018e00001d7ab9 */ /* 0x000fe20000000800 */
[----:B------:R-:W-:Y:S01]  /*1050*/  UMOV UR14, UR33 ;  /* 0x00000021000e7c82 */ /* 0x000fe20008000000 */
[----:B------:R-:W-:Y:S07]  /*1060*/  @!P0 BRA `(.L_x_12) ;  /* 0x0000000000308947 */ /* 0x000fee0003800000 */
[----:B------:R-:W-:Y:S02]  /*1070*/  ULDC UR18, c[0x0][0x64c] ;  /* 0x0001930000127ab9 */ /* 0x000fe40000000800 */
        /* <DEDUP_REMOVED lines=8> */
[----:B------:R-:W-:-:S07]  /*1100*/  UIMAD.WIDE.U32.X UR12, UR23, UR13, UR18, UP1 ;  /* 0x0000000d170c72a5 */ /* 0x000fce00088e0412 */
[----:B------:R-:W-:Y:S01]  /*1110*/  UMOV UR14, UR12 ;  /* 0x0000000c000e7c82 */ /* 0x000fe20008000000 */
[----:B------:R-:W-:-:S05]  /*1120*/  UMOV UR15, UR13 ;  /* 0x0000000d000f7c82 */ /* 0x000fca0008000000 */
.L_x_12:
[----:B------:R-:W-:Y:S01]  /*1130*/  USHF.R.U64 UR12, UR14, UR28, UR15 ;  /* 0x0000001c0e0c7299 */ /* 0x000fe2000800120f */
[----:B------:R-:W-:Y:S01]  /*1140*/  IMAD.MOV.U32 R7, RZ, RZ, 0x1 ;  /* 0x00000001ff077424 */ /* 0x000fe200078e00ff */
[----:B------:R-:W-:Y:S01]  /*1150*/  @UP2 UIMAD UR8, UR34, UR27, UR11 ;  /* 0x0000001b220822a4 */ /* 0x000fe2000f8e020b */
[----:B------:R-:W-:Y:S01]  /*1160*/  IMAD.U32 R2, RZ, RZ, UR4 ;  /* 0x00000004ff027e24 */ /* 0x000fe2000f8e00ff */
[----:B------:R-:W-:Y:S02]  /*1170*/  UIADD3 UR11, -UR12, URZ, URZ ;  /* 0x0000003f0c0b7290 */ /* 0x000fe4000fffe13f */
[----:B------:R-:W-:Y:S02]  /*1180*/  ULOP3.LUT UR22, UR32, UR22, URZ, 0xc0, !UPT ;  /* 0x0000001620167292 */ /* 0x000fe4000f8ec03f */
[----:B------:R-:W-:Y:S02]  /*1190*/  ULOP3.LUT UR26, UR26, UR9, URZ, 0xc0, !UPT ;  /* 0x000000091a1a7292 */ /* 0x000fe4000f8ec03f */
[----:B------:R-:W-:-:S02]  /*11a0*/  UIMAD UR21, UR21, UR12, UR22 ;  /* 0x0000000c151572a4 */ /* 0x000fc4000f8e0216 */
[----:B------:R-:W-:-:S03]  /*11b0*/  UIMAD UR9, UR11, UR29, UR33 ;  /* 0x0000001d0b0972a4 */ /* 0x000fc6000f8e0221 */
[----:B------:R-:W-:Y:S01]  /*11c0*/  ULDC UR11, c[0x0][0x610] ;  /* 0x00018400000b7ab9 */ /* 0x000fe20000000800 */
[----:B------:R-:W-:Y:S02]  /*11d0*/  UIMAD UR9, UR9, UR7, UR26 ;  /* 0x00000007090972a4 */ /* 0x000fe4000f8e021a */
[----:B------:R-:W-:-:S04]  /*11e0*/  UIMAD UR8, UR21, UR11, UR8 ;  /* 0x0000000b150872a4 */ /* 0x000fc8000f8e0208 */
[----:B------:R-:W-:Y:S02]  /*11f0*/  USEL UR7, UR9, UR8, !UP2 ;  /* 0x0000000809077287 */ /* 0x000fe4000d000000 */
[----:B------:R-:W-:-:S04]  /*1200*/  USEL UR8, UR8, UR9, !UP2 ;  /* 0x0000000908087287 */ /* 0x000fc8000d000000 */
[----:B------:R-:W-:Y:S02]  /*1210*/  IMAD.U32 R3, RZ, RZ, UR7 ;  /* 0x00000007ff037e24 */ /* 0x000fe4000f8e00ff */
[----:B------:R-:W-:-:S07]  /*1220*/  IMAD.U32 R4, RZ, RZ, UR8 ;  /* 0x00000008ff047e24 */ /* 0x000fce000f8e00ff */
.L_x_10:
[----:B------:R-:W-:Y:S02]  /*1230*/  ULDC UR4, c[0x0][0x28c] ;  /* 0x0000a30000047ab9 */ /* 0x000fe40000000800 */
[----:B------:R-:W-:-:S04]  /*1240*/  UIADD3 UR4, UR4, 0xff, URZ ;  /* 0x000000ff04047890 */ /* 0x000fc8000fffe03f */
[----:B------:R-:W-:-:S04]  /*1250*/  USHF.R.S32.HI UR7, URZ, 0x1f, UR4 ;  /* 0x0000001f3f077899 */ /* 0x000fc80008011404 */
[----:B------:R-:W-:-:S04]  /*1260*/  ULEA.HI UR7, UR7, UR4, URZ, 0x8 ;  /* 0x0000000407077291 */ /* 0x000fc8000f8f403f */
[----:B------:R-:W-:Y:S01]  /*1270*/  USHF.R.S32.HI UR7, URZ, 0x8, UR7 ;  /* 0x000000083f077899 */ /* 0x000fe20008011407 */
[----:B------:R-:W-:Y:S11]  /*1280*/  @!P1 BRA `(.L_x_13) ;  /* 0x0000004400649947 */ /* 0x000ff60003800000 */
[----:B------:R-:W-:-:S06]  /*1290*/  UISETP.GT.U32.AND UP1, UPT, UR20, 0x1, UPT ;  /* 0x000000011400788c */ /* 0x000fcc000bf24070 */
[----:B------:R-:W-:-:S13]  /*12a0*/  PLOP3.LUT P0, PT, PT, PT, UP1, 0x80, 0x0 ;  /* 0x000000000000781c */ /* 0x000fda0003f0f018 */
[----:B------:R-:W-:Y:S05]  /*12b0*/  @P0 EXIT ;  /* 0x000000000000094d */ /* 0x000fea0003800000 */
.L_x_14:
[----:B------:R-:W-:-:S08]  /*12c0*/  NOP ;  /* 0x0000000000007918 */ /* 0x000fd00000000000 */
[----:B------:R-:W0:Y:S02]  /*12d0*/  USETMAXREG.TRY_ALLOC.CTAPOOL UP1, 0xe8 ;  /* 0x000000e8000079c8 */ /* 0x000e240008020600 */
[----:B0-----:R-:W-:-:S13]  /*12e0*/  PLOP3.LUT P0, PT, PT, PT, UP1, 0x80, 0x0 ;  /* 0x000000000000781c */ /* 0x001fda0003f0f018 */
[----:B------:R-:W-:Y:S05]  /*12f0*/  @!P0 BRA `(.L_x_14) ;  /* 0xfffffffc00f08947 */ /* 0x000fea000383ffff */
[----:B------:R-:W-:-:S13]  /*1300*/  LOP3.LUT P0, RZ, R7, 0xff, RZ, 0xc0, !PT ;  /* 0x000000ff07ff7812 */ /* 0x000fda000780c0ff */
[----:B------:R-:W-:Y:S05]  /*1310*/  @!P0 EXIT ;  /* 0x000000000000894d */ /* 0x000fea0003800000 */
[----:B------:R-:W0:Y:S01]  /*1320*/  S2UR UR11, SR_CgaCtaId ;  /* 0x00000000000b79c3 */ /* 0x000e220000008800 */
[----:B------:R-:W-:Y:S01]  /*1330*/  SHF.R.S32.HI R7, RZ, 0x1f, R16 ;  /* 0x0000001fff077819 */ /* 0x000fe20000011410 */
[----:B------:R-:W-:Y:S01]  /*1340*/  USHF.R.U32.HI UR4, URZ, 0x3, UR7 ;  /* 0x000000033f047899 */ /* 0x000fe20008011607 */
[----:B------:R-:W-:Y:S02]  /*1350*/  UMOV UR9, 0x400 ;  /* 0x0000040000097882 */ /* 0x000fe40000000000 */
[CC--:B------:R-:W-:Y:S01]  /*1360*/  LEA.HI R6, R7.reuse, R16.reuse, RZ, 0x2 ;  /* 0x0000001007067211 */ /* 0x0c0fe200078f10ff */
[----:B------:R-:W-:Y:S01]  /*1370*/  ULOP3.LUT UR10, UR7, 0x7, URZ, 0xc0, !UPT ;  /* 0x00000007070a7892 */ /* 0x000fe2000f8ec03f */
[----:B------:R-:W-:Y:S01]  /*1380*/  LEA.HI R12, R7, R16, RZ, 0x5 ;  /* 0x00000010070c7211 */ /* 0x000fe200078f28ff */
[----:B------:R-:W-:Y:S01]  /*1390*/  ULOP3.LUT UR4, UR4, 0x1, URZ, 0xc0, !UPT ;  /* 0x0000000104047892 */ /* 0x000fe2000f8ec03f */
[--C-:B------:R-:W-:Y:S01]  /*13a0*/  SHF.R.S32.HI R11, RZ, 0x2, R6.reuse ;  /* 0x00000002ff0b7819 */ /* 0x100fe20000011406 */
[----:B------:R-:W-:Y:S01]  /*13b0*/  USEL UR10, UR10, URZ, !UP0 ;  /* 0x0000003f0a0a7287 */ /* 0x000fe2000c000000 */
[----:B------:R-:W-:Y:S01]  /*13c0*/  SHF.R.S32.HI R10, RZ, 0x1f, R6 ;  /* 0x0000001fff0a7819 */ /* 0x000fe20000011406 */
[----:B------:R-:W-:Y:S01]  /*13d0*/  UISETP.EQ.U32.AND UP0, UPT, UR4, 0x1, !UP0 ;  /* 0x000000010400788c */ /* 0x000fe2000c702070 */
[----:B------:R-:W-:Y:S01]  /*13e0*/  LOP3.LUT R7, R6, 0xfffffffc, RZ, 0xc0, !PT ;  /* 0xfffffffc06077812 */ /* 0x000fe200078ec0ff */
[----:B------:R-:W-:Y:S01]  /*13f0*/  UISETP.LT.AND UP1, UPT, UR7, 0x1, UPT ;  /* 0x000000010700788c */ /* 0x000fe2000bf21270 */
[----:B------:R-:W-:Y:S01]  /*1400*/  LEA.HI R10, R10, R11, RZ, 0x3 ;  /* 0x0000000b0a0a7211 */ /* 0x000fe200078f18ff */
[----:B------:R-:W-:Y:S01]  /*1410*/  ULDC UR14, c[0x0][0x284] ;  /* 0x0000a100000e7ab9 */ /* 0x000fe20000000800 */
[----:B------:R-:W-:Y:S01]  /*1420*/  ULOP3.LUT UR18, UR5, 0x1, URZ, 0xfc, !UPT ;  /* 0x0000000105127892 */ /* 0x000fe2000f8efc3f */
[----:B------:R-:W-:Y:S01]  /*1430*/  IMAD.IADD R16, R16, 0x1, -R7 ;  /* 0x0000000110107824 */ /* 0x000fe200078e0a07 */
[----:B------:R-:W-:Y:S01]  /*1440*/  LOP3.LUT R6, R10, 0xfffffff8, RZ, 0xc0, !PT ;  /* 0xfffffff80a067812 */ /* 0x000fe200078ec0ff */
[----:B------:R-:W-:Y:S01]  /*1450*/  VIADD R10, R17, 0xffffffff ;  /* 0xffffffff110a7836 */ /* 0x000fe20000000000 */
[----:B------:R-:W-:-:S02]  /*1460*/  USEL UR17, UR7, 0x1, UP1 ;  /* 0x0000000107117887 */ /* 0x000fc40008800000 */
[----:B------:R-:W-:Y:S01]  /*1470*/  USHF.L.U32 UR8, UR7, 0x1, URZ ;  /* 0x0000000107087899 */ /* 0x000fe2000800063f */
[----:B------:R-:W-:Y:S01]  /*1480*/  IMAD.IADD R6, R11, 0x1, -R6 ;  /* 0x000000010b067824 */ /* 0x000fe200078e0a06 */
[----:B0-----:R-:W-:Y:S01]  /*1490*/  ULEA UR9, UR11, UR9, 0x18 ;  /* 0x000000090b097291 */ /* 0x001fe2000f8ec03f */
[C---:B------:R-:W-:Y:S01]  /*14a0*/  ISETP.NE.AND P0, PT, R10.reuse, RZ, PT ;  /* 0x000000ff0a00720c */ /* 0x040fe20003f05270 */
[----:B------:R-:W-:Y:S01]  /*14b0*/  IMAD.SHL.U32 R10, R10, 0x8, RZ ;  /* 0x000000080a0a7824 */ /* 0x000fe200078e00ff */
[----:B------:R-:W-:Y:S01]  /*14c0*/  SHF.R.S32.HI R11, RZ, 0x5, R12 ;  /* 0x00000005ff0b7819 */ /* 0x000fe2000001140c */
[----:B------:R-:W-:Y:S01]  /*14d0*/  UIADD3 UR4, UR9, 0x20180, URZ ;  /* 0x0002018009047890 */ /* 0x000fe2000fffe03f */
[--C-:B------:R-:W-:Y:S01]  /*14e0*/  SHF.R.S32.HI R7, RZ, 0x1f, R6.reuse ;  /* 0x0000001fff077819 */ /* 0x100fe20000011406 */
[----:B------:R-:W-:Y:S01]  /*14f0*/  UIADD3 UR12, UR9, 0x180, URZ ;  /* 0x00000180090c7890 */ /* 0x000fe2000fffe03f */
[----:B------:R-:W-:Y:S01]  /*1500*/  LOP3.LUT R10, R10, 0x8, RZ, 0xc0, !PT ;  /* 0x000000080a0a7812 */ /* 0x000fe200078ec0ff */
[----:B------:R-:W-:Y:S01]  /*1510*/  UIADD3 UR19, UR9, 0x90, URZ ;  /* 0x0000009009137890 */ /* 0x000fe2000fffe03f */
[C-C-:B------:R-:W-:Y:S01]  /*1520*/  IMAD R19, R11.reuse, -0x10, -R6.reuse ;  /* 0xfffffff00b137824 */ /* 0x140fe200078e0a06 */
[----:B------:R-:W-:Y:S01]  /*1530*/  USHF.R.U32.HI UR4, URZ, 0x4, UR4 ;  /* 0x000000043f047899 */ /* 0x000fe20008011604 */
[----:B------:R-:W-:Y:S01]  /*1540*/  IMAD.WIDE R6, R11, 0x10, R6 ;  /* 0x000000100b067825 */ /* 0x000fe200078e0206 */
[----:B------:R-:W-:Y:S01]  /*1550*/  USHF.R.U32.HI UR12, URZ, 0x4, UR12 ;  /* 0x000000043f0c7899 */ /* 0x000fe2000801160c */
[----:B------:R-:W-:Y:S01]  /*1560*/  SEL R68, RZ, 0x1, P0 ;  /* 0x00000001ff447807 */ /* 0x000fe20000000000 */
[----:B------:R-:W-:Y:S01]  /*1570*/  ULOP3.LUT UR4, UR4, 0x3fff, URZ, 0xc0, !UPT ;  /* 0x00003fff04047892 */ /* 0x000fe2000f8ec03f */
[----:B------:R-:W-:Y:S01]  /*1580*/  LEA R17, R17, UR19, 0x3 ;  /* 0x0000001311117c11 */ /* 0x000fe2000f8e18ff */
[----:B------:R-:W-:Y:S01]  /*1590*/  ULOP3.LUT UR13, UR12, 0x3fff, URZ, 0xc0, !UPT ;  /* 0x00003fff0c0d7892 */ /* 0x000fe2000f8ec03f */
[C---:B------:R-:W-:Y:S01]  /*15a0*/  LOP3.LUT R69, R10.reuse, 0x8, RZ, 0x3c, !PT ;  /* 0x000000080a457812 */ /* 0x040fe200078e3cff */
[----:B------:R-:W-:Y:S01]  /*15b0*/  VIADD R19, R19, UR14 ;  /* 0x0000000e13137c36 */ /* 0x000fe20008000000 */
[----:B------:R-:W-:Y:S01]  /*15c0*/  LOP3.LUT R18, R10, 0x18, RZ, 0x3c, !PT ;  /* 0x000000180a127812 */ /* 0x000fe200078e3cff */
[----:B------:R-:W-:-:S02]  /*15d0*/  UIADD3 UR17, -UR17, UR7, URZ ;  /* 0x0000000711117290 */ /* 0x000fc4000fffe13f */
[----:B------:R-:W-:Y:S02]  /*15e0*/  USEL UR11, URZ, 0x1, !UP0 ;  /* 0x000000013f0b7887 */ /* 0x000fe4000c000000 */
[----:B------:R-:W-:Y:S02]  /*15f0*/  ULOP3.LUT UR12, UR4, 0x10000, URZ, 0xfc, !UPT ;  /* 0x00010000040c7892 */ /* 0x000fe4000f8efc3f */
[----:B------:R-:W-:-:S12]  /*1600*/  ULOP3.LUT UR13, UR13, 0x10000, URZ, 0xfc, !UPT ;  /* 0x000100000d0d7892 */ /* 0x000fd8000f8efc3f */
.L_x_89:
[----:B------:R-:W-:Y:S01]  /*1610*/  SHF.L.U32 R10, R68, 0x1f, RZ ;  /* 0x0000001f440a7819 */ /* 0x000fe200000006ff */
[----:B0-----:R-:W0:Y:S01]  /*1620*/  LDC R11, c[0x0][0x28c] ;  /* 0x0000a300ff0b7b82 */ /* 0x001e220000000800 */
[----:B------:R-:W-:Y:S01]  /*1630*/  UMOV UR4, URZ ;  /* 0x0000003f00047c82 */ /* 0x000fe20008000000 */
[----:B------:R-:W-:Y:S01]  /*1640*/  UMOV UR15, UR10 ;  /* 0x0000000a000f7c82 */ /* 0x000fe20008000000 */
[----:B-1----:R-:W1:Y:S01]  /*1650*/  SYNCS.PHASECHK.TRANS64.TRYWAIT P0, [R17+URZ+-0x8], R10 ;  /* 0xfffff80a110075a7 */ /* 0x002e62000800017f */
[----:B0-----:R-:W-:Y:S01]  /*1660*/  ISETP.GE.AND P1, PT, R11, 0x1, PT ;  /* 0x000000010b00780c */ /* 0x001fe20003f26270 */
[----:B-1--4-:R-:W-:-:S12]  /*1670*/  @!P0 BRA `(.L_x_15) ;  /* 0x0000005400208947 */ /* 0x012fd80003800000 */
.L_x_115:
[----:B------:R-:W-:Y:S01]  /*1680*/  UMOV UR20, URZ ;  /* 0x0000003f00147c82 */ /* 0x000fe20008000000 */
[----:B------:R-:W-:Y:S01]  /*1690*/  UMOV UR21, URZ ;  /* 0x0000003f00157c82 */ /* 0x000fe20008000000 */
[----:B------:R-:W-:Y:S02]  /*16a0*/  CS2R R20, SRZ ;  /* 0x0000000000147805 */ /* 0x000fe4000001ff00 */
[----:B------:R-:W-:Y:S02]  /*16b0*/  CS2R R22, SRZ ;  /* 0x0000000000167805 */ /* 0x000fe4000001ff00 */
[----:B------:R-:W-:Y:S02]  /*16c0*/  CS2R R48, SRZ ;  /* 0x0000000000307805 */ /* 0x000fe4000001ff00 */
[----:B------:R-:W-:Y:S02]  /*16d0*/  CS2R R50, SRZ ;  /* 0x0000000000327805 */ /* 0x000fe4000001ff00 */
[----:B------:R-:W-:-:S02]  /*16e0*/  CS2R R52, SRZ ;  /* 0x0000000000347805 */ /* 0x000fc4000001ff00 */
[----:B------:R-:W-:Y:S02]  /*16f0*/  CS2R R54, SRZ ;  /* 0x0000000000367805 */ /* 0x000fe4000001ff00 */
[----:B------:R-:W-:Y:S02]  /*1700*/  CS2R R56, SRZ ;  /* 0x0000000000387805 */ /* 0x000fe4000001ff00 */
[----:B------:R-:W-:Y:S02]  /*1710*/  CS2R R58, SRZ ;  /* 0x00000000003a7805 */ /* 0x000fe4000001ff00 */
[----:B------:R-:W-:Y:S02]  /*1720*/  CS2R R60, SRZ ;  /* 0x00000000003c7805 */ /* 0x000fe4000001ff00 */
[----:B------:R-:W-:Y:S02]  /*1730*/  CS2R R62, SRZ ;  /* 0x00000000003e7805 */ /* 0x000fe4000001ff00 */
[----:B------:R-:W-:-:S02]  /*1740*/  CS2R R64, SRZ ;  /* 0x0000000000407805 */ /* 0x000fc4000001ff00 */
[----:B------:R-:W-:Y:S01]  /*1750*/  CS2R R66, SRZ ;  /* 0x0000000000427805 */ /* 0x000fe2000001ff00 */
[----:B------:R-:W-:Y:S01]  /*1760*/  IMAD.U32 R13, RZ, RZ, UR11 ;  /* 0x0000000bff0d7e24 */ /* 0x000fe2000f8e00ff */
        /* <DEDUP_REMOVED lines=12> */
[----:B------:R-:W-:Y:S06]  /*1830*/  @!P1 BRA `(.L_x_16) ;  /* 0x0000000800ac9947 */ /* 0x000fec0003800000 */
[----:B------:R-:W-:-:S06]  /*1840*/  UISETP.NE.AND UP0, UPT, UR18, 0x3, UPT ;  /* 0x000000031200788c */ /* 0x000fcc000bf05270 */
[----:B------:R-:W-:-:S13]  /*1850*/  PLOP3.LUT P1, PT, PT, PT, UP0, 0x80, 0x0 ;  /* 0x000000000000781c */ /* 0x000fda0003f2f008 */
[----:B------:R-:W-:Y:S05]  /*1860*/  @!P1 BRA `(.L_x_17) ;  /* 0x0000000000049947 */ /* 0x000fea0003800000 */
[----:B------:R-:W-:Y:S01]  /*1870*/  BPT.TRAP 0x1 ;  /* 0x000000040000795c */ /* 0x000fe20000300000 */
.L_x_17:
[----:B------:R-:W-:Y:S01]  /*1880*/  ULEA UR4, UR10, UR9, 0x3 ;  /* 0x000000090a047291 */ /* 0x000fe2000f8e183f */
[----:B0-----:R-:W-:-:S05]  /*1890*/  IMAD.U32 R10, RZ, RZ, UR11 ;  /* 0x0000000bff0a7e24 */ /* 0x001fca000f8e00ff */
[----:B------:R-:W-:-:S04]  /*18a0*/  SHF.L.U32 R10, R10, 0x1f, RZ ;  /* 0x0000001f0a0a7819 */ /* 0x000fc800000006ff */
[----:B------:R0:W1:Y:S01]  /*18b0*/  SYNCS.PHASECHK.TRANS64.TRYWAIT P0, [UR4], R10 ;  /* 0x0000000aff0075a7 */ /* 0x0000620008000144 */
[----:B------:R-:W-:Y:S05]  /*18c0*/  @!P1 BRA `(.L_x_18) ;  /* 0x0000000000049947 */ /* 0x000fea0003800000 */
[----:B------:R-:W-:Y:S01]  /*18d0*/  BPT.TRAP 0x1 ;  /* 0x000000040000795c */ /* 0x000fe20000300000 */
.L_x_18:
[----:B-1----:R-:W-:Y:S05]  /*18e0*/  @P0 BRA `(.L_x_19) ;  /* 0x0000000000080947 */ /* 0x002fea0003800000 */
[----:B------:R-:W1:Y:S02]  /*18f0*/  SYNCS.PHASECHK.TRANS64.TRYWAIT P0, [UR4], R10 ;  /* 0x0000000aff0075a7 */ /* 0x000e640008000144 */
[----:B-1----:R-:W-:Y:S05]  /*1900*/  @!P0 BRA `(.L_x_20) ;  /* 0x0000005000908947 */ /* 0x002fea0003800000 */
.L_x_19:
[----:B------:R-:W-:Y:S01]  /*1910*/  ULEA UR15, UR10, UR13, 0xa ;  /* 0x0000000d0a0f7291 */ /* 0x000fe2000f8e503f */
[----:B------:R-:W-:Y:S01]  /*1920*/  WARPGROUP.ARRIVE ;  /* 0x00000000000079c5 */ /* 0x000fe20000000000 */
[----:B------:R-:W-:Y:S01]  /*1930*/  UIMAD UR14, UR10, 0x300, UR12 ;  /* 0x000003000a0e78a4 */ /* 0x000fe2000f8e020c */
[----:B------:R-:W-:Y:S01]  /*1940*/  CS2R R20, SRZ ;  /* 0x0000000000147805 */ /* 0x000fe2000001ff00 */
[----:B------:R-:W-:Y:S01]  /*1950*/  UMOV UR21, 0x40000040 ;  /* 0x4000004000157882 */ /* 0x000fe20000000000 */
[----:B------:R-:W-:Y:S01]  /*1960*/  UMOV UR23, 0x40000040 ;  /* 0x4000004000177882 */ /* 0x000fe20000000000 */
[----:B------:R-:W-:Y:S01]  /*1970*/  UIADD3 UR4, UR14, 0x80, URZ ;  /* 0x000000800e047890 */ /* 0x000fe2000fffe03f */
[----:B------:R-:W-:Y:S01]  /*1980*/  CS2R R22, SRZ ;  /* 0x0000000000167805 */ /* 0x000fe2000001ff00 */
[----:B------:R-:W-:Y:S01]  /*1990*/  UMOV UR20, UR15 ;  /* 0x0000000f00147c82 */ /* 0x000fe20008000000 */
[----:B------:R-:W-:Y:S01]  /*19a0*/  UMOV UR22, UR14 ;  /* 0x0000000e00167c82 */ /* 0x000fe20008000000 */
[----:B------:R-:W-:Y:S01]  /*19b0*/  UIADD3 UR16, UR14, 0x100, URZ ;  /* 0x000001000e107890 */ /* 0x000fe2000fffe03f */
[----:B------:R-:W-:Y:S01]  /*19c0*/  QGMMA.64x16x32.F32.E4M3.E4M3 R40, gdesc[UR20], RZ, !UPT ;  /* 0x00200000142879f3 */ /* 0x000fe2000c7008ff */
[----:B------:R-:W-:Y:S01]  /*19d0*/  UMOV UR23, 0x40000040 ;  /* 0x4000004000177882 */ /* 0x000fe20000000000 */
[----:B------:R-:W-:Y:S01]  /*19e0*/  UMOV UR22, UR4 ;  /* 0x0000000400167c82 */ /* 0x000fe20008000000 */
[----:B------:R-:W-:Y:S01]  /*19f0*/  UIADD3 UR4, UR14, 0x82, URZ ;  /* 0x000000820e047890 */ /* 0x000fe2000fffe03f */
[----:B------:R-:W-:Y:S01]  /*1a00*/  QGMMA.64x16x32.F32.E4M3.E4M3 R32, gdesc[UR20], RZ, !UPT ;  /* 0x00200000142079f3 */ /* 0x000fe2000c7008ff */
[----:B------:R-:W-:Y:S01]  /*1a10*/  UMOV UR23, 0x40000040 ;  /* 0x4000004000177882 */ /* 0x000fe20000000000 */
[----:B------:R-:W-:Y:S01]  /*1a20*/  UMOV UR22, UR16 ;  /* 0x0000001000167c82 */ /* 0x000fe20008000000 */
[----:B------:R-:W-:Y:S01]  /*1a30*/  UIADD3 UR16, UR14, 0x102, URZ ;  /* 0x000001020e107890 */ /* 0x000fe2000fffe03f */
[----:B------:R-:W-:Y:S01]  /*1a40*/  QGMMA.64x16x32.F32.E4M3.E4M3 R24, gdesc[UR20], RZ, !UPT ;  /* 0x00200000141879f3 */ /* 0x000fe2000c7008ff */
[----:B------:R-:W-:Y:S01]  /*1a50*/  UIADD3 UR20, UR15, 0x2, URZ ;  /* 0x000000020f147890 */ /* 0x000fe2000fffe03f */
[----:B------:R-:W-:Y:S01]  /*1a60*/  CS2R R48, SRZ ;  /* 0x0000000000307805 */ /* 0x000fe2000001ff00 */
[----:B------:R-:W-:Y:S01]  /*1a70*/  UIADD3 UR22, UR14, 0x2, URZ ;  /* 0x000000020e167890 */ /* 0x000fe2000fffe03f */
[----:B------:R-:W-:Y:S01]  /*1a80*/  CS2R R50, SRZ ;  /* 0x0000000000327805 */ /* 0x000fe2000001ff00 */
[----:B------:R-:W-:Y:S01]  /*1a90*/  UMOV UR21, 0x40000040 ;  /* 0x4000004000157882 */ /* 0x000fe20000000000 */
[----:B------:R-:W-:Y:S01]  /*1aa0*/  UMOV UR23, 0x40000040 ;  /* 0x4000004000177882 */ /* 0x000fe20000000000 */
        /* <DEDUP_REMOVED lines=8> */
[----:B------:R-:W-:Y:S01]  /*1b30*/  QGMMA.64x16x32.F32.E4M3.E4M3 R40, gdesc[UR20], R40 ;  /* 0x00200000142879f3 */ /* 0x000fe20008700828 */
[----:B------:R-:W-:Y:S01]  /*1b40*/  UMOV UR22, UR4 ;  /* 0x0000000400167c82 */ /* 0x000fe20008000000 */
[----:B------:R-:W-:Y:S01]  /*1b50*/  UMOV UR23, 0x40000040 ;  /* 0x4000004000177882 */ /* 0x000fe20000000000 */
[----:B------:R-:W-:Y:S01]  /*1b60*/  UIADD3 UR4, UR14, 0x84, URZ ;  /* 0x000000840e047890 */ /* 0x000fe2000fffe03f */
[----:B------:R-:W-:Y:S01]  /*1b70*/  QGMMA.64x16x32.F32.E4M3.E4M3 R32, gdesc[UR20], R32 ;  /* 0x00200000142079f3 */ /* 0x000fe20008700820 */
[----:B------:R-:W-:Y:S01]  /*1b80*/  UMOV UR22, UR16 ;  /* 0x0000001000167c82 */ /* 0x000fe20008000000 */
[----:B------:R-:W-:Y:S01]  /*1b90*/  UMOV UR23, 0x40000040 ;  /* 0x4000004000177882 */ /* 0x000fe20000000000 */
[----:B------:R-:W-:Y:S01]  /*1ba0*/  UIADD3 UR16, UR14, 0x104, URZ ;  /* 0x000001040e107890 */ /* 0x000fe2000fffe03f */
[----:B------:R-:W-:Y:S01]  /*1bb0*/  QGMMA.64x16x32.F32.E4M3.E4M3 R24, gdesc[UR20], R24 ;  /* 0x00200000141879f3 */ /* 0x000fe20008700818 */
[----:B------:R-:W-:-:S02]  /*1bc0*/  UIADD3 UR20, UR15, 0x4, URZ ;  /* 0x000000040f147890 */ /* 0x000fc4000fffe03f */
[----:B------:R-:W-:Y:S01]  /*1bd0*/  UIADD3 UR22, UR14, 0x4, URZ ;  /* 0x000000040e167890 */ /* 0x000fe2000fffe03f */
[----:B------:R-:W-:Y:S01]  /*1be0*/  UMOV UR21, 0x40000040 ;  /* 0x4000004000157882 */ /* 0x000fe20000000000 */
[----:B------:R-:W-:-:S07]  /*1bf0*/  UMOV UR23, 0x40000040 ;  /* 0x4000004000177882 */ /* 0x000fce0000000000 */
        /* <DEDUP_REMOVED lines=9> */
[----:B------:R-:W-:Y:S02]  /*1c90*/  UIADD3 UR20, UR15, 0x6, URZ ;  /* 0x000000060f147890 */ /* 0x000fe4000fffe03f */
        /* <DEDUP_REMOVED lines=45> */
[----:B------:R-:W-:Y:S01]  /*1f70*/  UMOV UR4, 0x8 ;  /* 0x0000000800047882 */ /* 0x000fe20000000000 */
[----:B------:R-:W-:Y:S01]  /*1f80*/  QGMMA.64x16x32.F32.E4M3.E4M3 R32, gdesc[UR20], R32 ;  /* 0x00200000142079f3 */ /* 0x000fe20008700820 */
[----:B------:R-:W-:Y:S01]  /*1f90*/  UMOV UR22, UR16 ;  /* 0x0000001000167c82 */ /* 0x000fe20008000000 */
[----:B------:R-:W-:Y:S02]  /*1fa0*/  UMOV UR23, 0x40000040 ;  /* 0x4000004000177882 */ /* 0x000fe40000000000 */
[----:B------:R-:W-:Y:S01]  /*1fb0*/  QGMMA.64x16x32.F32.E4M3.E4M3 R24, gdesc[UR20], R24 ;  /* 0x00200000141879f3 */ /* 0x000fe20008700818 */
[----:B------:R-:W-:Y:S02]  /*1fc0*/  UIADD3 UR20, UR15, 0x206, URZ ;  /* 0x000002060f147890 */ /* 0x000fe4000fffe03f */
[----:B------:R-:W-:-:S02]  /*1fd0*/  UIADD3 UR22, UR14, 0x186, URZ ;  /* 0x000001860e167890 */ /* 0x000fc4000fffe03f */
[----:B------:R-:W-:Y:S01]  /*1fe0*/  UIADD3 UR15, UR14, 0x206, URZ ;  /* 0x000002060e0f7890 */ /* 0x000fe2000fffe03f */
[----:B------:R-:W-:Y:S01]  /*1ff0*/  UMOV UR21, 0x40000040 ;  /* 0x4000004000157882 */ /* 0x000fe20000000000 */
[----:B------:R-:W-:Y:S01]  /*2000*/  UMOV UR23, 0x40000040 ;  /* 0x4000004000177882 */ /* 0x000fe20000000000 */
[----:B------:R-:W-:-:S04]  /*2010*/  UIADD3 UR14, UR14, 0x286, URZ ;  /* 0x000002860e0e7890 */ /* 0x000fc8000fffe03f */
[----:B------:R-:W-:Y:S01]  /*2020*/  QGMMA.64x16x32.F32.E4M3.E4M3 R40, gdesc[UR20], R40 ;  /* 0x00200000142879f3 */ /* 0x000fe20008700828 */
[----:B------:R-:W-:Y:S01]  /*2030*/  UMOV UR22, UR15 ;  /* 0x0000000f00167c82 */ /* 0x000fe20008000000 */
[----:B------:R-:W-:Y:S01]  /*2040*/  UMOV UR23, 0x40000040 ;  /* 0x4000004000177882 */ /* 0x000fe20000000000 */
[----:B------:R-:W-:Y:S01]  /*2050*/  ULDC UR15, c[0x0][0x50c] ;  /* 0x00014300000f7ab9 */ /* 0x000fe20000000800 */
[----:B------:R-:W-:Y:S01]  /*2060*/  QGMMA.64x16x32.F32.E4M3.E4M3 R32, gdesc[UR20], R32 ;  /* 0x00200000142079f3 */ /* 0x000fe20008700820 */
[----:B------:R-:W-:Y:S01]  /*2070*/  UISETP.NE.AND UP0, UPT, UR15, 0x8, UPT ;  /* 0x000000080f00788c */ /* 0x000fe2000bf05270 */
[----:B------:R-:W-:Y:S01]  /*2080*/  UMOV UR22, UR14 ;  /* 0x0000000e00167c82 */ /* 0x000fe20008000000 */
[----:B------:R-:W-:Y:S02]  /*2090*/  UMOV UR23, 0x40000040 ;  /* 0x4000004000177882 */ /* 0x000fe40000000000 */
[----:B------:R-:W-:Y:S01]  /*20a0*/  QGMMA.64x16x32.F32.E4M3.E4M3 R24, gdesc[UR20], R24, gsb0 ;  /* 0x00200000141879f3 */ /* 0x000fe20008000818 */
[----:B------:R-:W-:-:S06]  /*20b0*/  USEL UR20, URZ, 0x1, UP0 ;  /* 0x000000013f147887 */ /* 0x000fcc0008000000 */
[----:B------:R-:W-:-:S13]  /*20c0*/  ISETP.NE.AND P0, PT, RZ, UR20, PT ;  /* 0x00000014ff007c0c */ /* 0x000fda000bf05270 */
[----:B------:R-:W-:Y:S05]  /*20d0*/  @!P0 BRA `(.L_x_21) ;  /* 0x0000000000688947 */ /* 0x000fea0003800000 */
[----:B------:R-:W-:Y:S02]  /*20e0*/  WARPGROUP.DEPBAR.LE gsb0, 0x0 ;  /* 0x00008000000079c5 */ /* 0x000fe40000010000 */
[----:B------:R-:W-:-:S01]  /*20f0*/  FADD R67, RZ, R40 ;  /* 0x00000028ff437221 */ /* 0x000fc20000000000 */
[----:B------:R-:W-:Y:S01]  /*2100*/  FADD R66, RZ, R41 ;  /* 0x00000029ff427221 */ /* 0x000fe20000000000 */
        /* <DEDUP_REMOVED lines=22> */
[----:B------:R-:W-:-:S06]  /*2270*/  UMOV UR4, URZ ;  /* 0x0000003f00047c82 */ /* 0x000fcc0008000000 */
.L_x_21:
[----:B------:R-:W-:Y:S01]  /*2280*/  UIADD3 UR15, UR10, 0x1, URZ ;  /* 0x000000010a0f7890 */ /* 0x000fe2000fffe03f */
[----:B------:R-:W-:-:S03]  /*2290*/  UMOV UR21, 0x1 ;  /* 0x0000000100157882 */ /* 0x000fc60000000000 */
[----:B------:R-:W-:-:S04]  /*22a0*/  UISETP.NE.AND UP0, UPT, UR15, 0x8, UPT ;  /* 0x000000080f00788c */ /* 0x000fc8000bf05270 */
[----:B------:R-:W-:Y:S02]  /*22b0*/  USEL UR14, URZ, 0x1, UP0 ;  /* 0x000000013f0e7887 */ /* 0x000fe40008000000 */
[----:B------:R-:W-:Y:S02]  /*22c0*/  USEL UR15, UR15, URZ, UP0 ;  /* 0x0000003f0f0f7287 */ /* 0x000fe40008000000 */
[----:B------:R-:W-:-:S06]  /*22d0*/  ULOP3.LUT UR14, UR11, UR14, URZ, 0x3c, !UPT ;  /* 0x0000000e0b0e7292 */ /* 0x000fcc000f8e3c3f */
[----:B------:R-:W-:-:S07]  /*22e0*/  IMAD.U32 R13, RZ, RZ, UR14 ;  /* 0x0000000eff0d7e24 */ /* 0x000fce000f8e00ff */
.L_x_16:
[----:B------:R-:W-:-:S06]  /*22f0*/  UISETP.GE.AND UP0, UPT, UR17, 0x1, UPT ;  /* 0x000000011100788c */ /* 0x000fcc000bf06270 */
[----:B------:R-:W-:-:S13]  /*2300*/  PLOP3.LUT P0, PT, PT, PT, UP0, 0x80, 0x0 ;  /* 0x000000000000781c */ /* 0x000fda0003f0f008 */
[----:B------:R-:W-:Y:S05]  /*2310*/  @!P0 BRA `(.L_x_22) ;  /* 0x0000000800cc8947 */ /* 0x000fea0003800000 */
[----:B01----:R-:W-:Y:S01]  /*2320*/  IMAD.U32 R10, RZ, RZ, UR17 ;  /* 0x00000011ff0a7e24 */ /* 0x003fe2000f8e00ff */
[----:B------:R-:W-:Y:S01]  /*2330*/  UMOV UR14, UR10 ;  /* 0x0000000a000e7c82 */ /* 0x000fe20008000000 */
[----:B------:R-:W-:-:S05]  /*2340*/  ULDC UR16, c[0x0][0x50c] ;  /* 0x0001430000107ab9 */ /* 0x000fca0000000800 */
.L_x_30:
[----:B------:R-:W-:-:S06]  /*2350*/  UISETP.NE.AND UP0, UPT, UR18, 0x3, UPT ;  /* 0x000000031200788c */ /* 0x000fcc000bf05270 */
[----:B------:R-:W-:-:S13]  /*2360*/  PLOP3.LUT P1, PT, PT, PT, UP0, 0x80, 0x0 ;  /* 0x000000000000781c */ /* 0x000fda0003f2f008 */
[----:B01----:R-:W-:Y:S05]  /*2370*/  @!P1 BRA `(.L_x_23) ;  /* 0x0000000000049947 */ /* 0x003fea0003800000 */
[----:B------:R-:W-:Y:S01]  /*2380*/  BPT.TRAP 0x1 ;  /* 0x000000040000795c */ /* 0x000fe20000300000 */
.L_x_23:
[----:B------:R-:W-:Y:S01]  /*2390*/  ULEA UR22, UR15, UR9, 0x3 ;  /* 0x000000090f167291 */ /* 0x000fe2000f8e183f */
[----:B------:R-:W-:-:S08]  /*23a0*/  SHF.L.U32 R11, R13, 0x1f, RZ ;  /* 0x0000001f0d0b7819 */ /* 0x000fd000000006ff */
[----:B------:R0:W1:Y:S01]  /*23b0*/  SYNCS.PHASECHK.TRANS64.TRYWAIT P0, [UR22], R11 ;  /* 0x0000000bff0075a7 */ /* 0x0000620008000156 */
[----:B------:R-:W-:Y:S05]  /*23c0*/  @!P1 BRA `(.L_x_24) ;  /* 0x0000000000049947 */ /* 0x000fea0003800000 */
[----:B------:R-:W-:Y:S01]  /*23d0*/  BPT.TRAP 0x1 ;  /* 0x000000040000795c */ /* 0x000fe20000300000 */
.L_x_24:
[----:B-1----:R-:W-:Y:S05]  /*23e0*/  @P0 BRA `(.L_x_25) ;  /* 0x0000000000080947 */ /* 0x002fea0003800000 */
[----:B------:R-:W1:Y:S02]  /*23f0*/  SYNCS.PHASECHK.TRANS64.TRYWAIT P0, [UR22], R11 ;  /* 0x0000000bff0075a7 */ /* 0x000e640008000156 */
[----:B-1----:R-:W-:Y:S05]  /*2400*/  @!P0 BRA `(.L_x_26) ;  /* 0x0000004400e88947 */ /* 0x002fea0003800000 */
.L_x_25:
[----:B------:R-:W-:Y:S01]  /*2410*/  UISETP.NE.AND UP0, UPT, UR20, URZ, UPT ;  /* 0x0000003f1400728c */ /* 0x000fe2000bf05270 */
[----:B------:R-:W-:Y:S01]  /*2420*/  WARPGROUP.ARRIVE ;  /* 0x00000000000079c5 */ /* 0x000fe20000000000 */
[----:B------:R-:W-:Y:S02]  /*2430*/  UIMAD UR26, UR15, 0x300, UR12 ;  /* 0x000003000f1a78a4 */ /* 0x000fe4000f8e020c */
[----:B------:R-:W-:Y:S02]  /*2440*/  USEL UR21, UR21, URZ, !UP0 ;  /* 0x0000003f15157287 */ /* 0x000fe4000c000000 */
[----:B------:R-:W-:Y:S02]  /*2450*/  ULEA UR27, UR15, UR13, 0xa ;  /* 0x0000000d0f1b7291 */ /* 0x000fe4000f8e503f */
[----:B------:R-:W-:Y:S02]  /*2460*/  UISETP.NE.U32.AND UP0, UPT, UR21, URZ, UPT ;  /* 0x0000003f1500728c */ /* 0x000fe4000bf05070 */
[----:B------:R-:W-:-:S02]  /*2470*/  UIADD3 UR28, UR26, 0x80, URZ ;  /* 0x000000801a1c7890 */ /* 0x000fc4000fffe03f */
[----:B------:R-:W-:Y:S01]  /*2480*/  UIADD3 UR29, UR26, 0x100, URZ ;  /* 0x000001001a1d7890 */ /* 0x000fe2000fffe03f */
[----:B------:R-:W-:Y:S01]  /*2490*/  UMOV UR20, UR27 ;  /* 0x0000001b00147c82 */ /* 0x000fe20008000000 */
[----:B------:R-:W-:Y:S01]  /*24a0*/  UMOV UR21, 0x40000040 ;  /* 0x4000004000157882 */ /* 0x000fe20000000000 */
[----:B------:R-:W-:Y:S01]  /*24b0*/  UMOV UR22, UR26 ;  /* 0x0000001a00167c82 */ /* 0x000fe20008000000 */
[----:B------:R-:W-:Y:S01]  /*24c0*/  UMOV UR23, 0x40000040 ;  /* 0x4000004000177882 */ /* 0x000fe20000000000 */
[----:B------:R-:W-:Y:S02]  /*24d0*/  UIADD3 UR4, UR4, 0x8, URZ ;  /* 0x0000000804047890 */ /* 0x000fe4000fffe03f */
[----:B------:R-:W-:Y:S01]  /*24e0*/  QGMMA.64x16x32.F32.E4M3.E4M3 R40, gdesc[UR20], R40, UP0 ;  /* 0x00200000142879f3 */ /* 0x000fe2000bf00828 */
[----:B------:R-:W-:Y:S01]  /*24f0*/  UMOV UR22, UR28 ;  /* 0x0000001c00167c82 */ /* 0x000fe20008000000 */
[----:B------:R-:W-:Y:S01]  /*2500*/  UMOV UR23, 0x40000040 ;  /* 0x4000004000177882 */ /* 0x000fe20000000000 */
[----:B------:R-:W-:Y:S01]  /*2510*/  UIADD3 UR28, UR26, 0x82, URZ ;  /* 0x000000821a1c7890 */ /* 0x000fe2000fffe03f */
[----:B------:R-:W-:Y:S01]  /*2520*/  QGMMA.64x16x32.F32.E4M3.E4M3 R32, gdesc[UR20], R32, UP0 ;  /* 0x00200000142079f3 */ /* 0x000fe2000bf00820 */
[----:B------:R-:W-:Y:S01]  /*2530*/  UMOV UR22, UR29 ;  /* 0x0000001d00167c82 */ /* 0x000fe20008000000 */
[----:B------:R-:W-:Y:S01]  /*2540*/  UMOV UR23, 0x40000040 ;  /* 0x4000004000177882 */ /* 0x000fe20000000000 */
[----:B------:R-:W-:Y:S01]  /*2550*/  UIADD3 UR29, UR26, 0x102, URZ ;  /* 0x000001021a1d7890 */ /* 0x000fe2000fffe03f */
[----:B------:R-:W-:Y:S01]  /*2560*/  QGMMA.64x16x32.F32.E4M3.E4M3 R24, gdesc[UR20], R24, UP0 ;  /* 0x00200000141879f3 */ /* 0x000fe2000bf00818 */
[----:B------:R-:W-:-:S02]  /*2570*/  UIADD3 UR20, UR27, 0x2, URZ ;  /* 0x000000021b147890 */ /* 0x000fc4000fffe03f */
[----:B------:R-:W-:Y:S01]  /*2580*/  UIADD3 UR22, UR26, 0x2, URZ ;  /* 0x000000021a167890 */ /* 0x000fe2000fffe03f */
[----:B------:R-:W-:Y:S01]  /*2590*/  UMOV UR21, 0x40000040 ;  /* 0x4000004000157882 */ /* 0x000fe20000000000 */
[----:B------:R-:W-:Y:S01]  /*25a0*/  UMOV UR23, 0x40000040 ;  /* 0x4000004000177882 */ /* 0x000fe20000000000 */
[----:B------:R-:W-:-:S06]  /*25b0*/  UISETP.NE.AND UP0, UPT, UR4, UR16, UPT ;  /* 0x000000100400728c */ /* 0x000fcc000bf05270 */
        /* <DEDUP_REMOVED lines=67> */
[----:B------:R-:W-:Y:S02]  /*29f0*/  UMOV UR23, 0x40000040 ;  /* 0x4000004000177882 */ /* 0x000fe40000000000 */
[----:B------:R-:W-:Y:S01]  /*2a00*/  QGMMA.64x16x32.F32.E4M3.E4M3 R32, gdesc[UR20], R32 ;  /* 0x00200000142079f3 */ /* 0x000fe20008700820 */
[----:B------:R-:W-:Y:S01]  /*2a10*/  UMOV UR22, UR29 ;  /* 0x0000001d00167c82 */ /* 0x000fe20008000000 */
[----:B------:R-:W-:Y:S02]  /*2a20*/  UMOV UR23, 0x40000040 ;  /* 0x4000004000177882 */ /* 0x000fe40000000000 */
[----:B------:R-:W-:Y:S01]  /*2a30*/  QGMMA.64x16x32.F32.E4M3.E4M3 R24, gdesc[UR20], R24 ;  /* 0x00200000141879f3 */ /* 0x000fe20008700818 */
[----:B------:R-:W-:Y:S02]  /*2a40*/  UIADD3 UR20, UR27, 0x206, URZ ;  /* 0x000002061b147890 */ /* 0x000fe4000fffe03f */
[----:B------:R-:W-:-:S02]  /*2a50*/  UIADD3 UR22, UR26, 0x186, URZ ;  /* 0x000001861a167890 */ /* 0x000fc4000fffe03f */
[----:B------:R-:W-:Y:S02]  /*2a60*/  UIADD3 UR27, UR26, 0x206, URZ ;  /* 0x000002061a1b7890 */ /* 0x000fe4000fffe03f */
[----:B------:R-:W-:Y:S01]  /*2a70*/  UIADD3 UR26, UR26, 0x286, URZ ;  /* 0x000002861a1a7890 */ /* 0x000fe2000fffe03f */
[----:B------:R-:W-:Y:S01]  /*2a80*/  UMOV UR21, 0x40000040 ;  /* 0x4000004000157882 */ /* 0x000fe20000000000 */
[----:B------:R-:W-:-:S03]  /*2a90*/  UMOV UR23, 0x40000040 ;  /* 0x4000004000177882 */ /* 0x000fc60000000000 */
[----:B------:R-:W-:Y:S01]  /*2aa0*/  QGMMA.64x16x32.F32.E4M3.E4M3 R40, gdesc[UR20], R40 ;  /* 0x00200000142879f3 */ /* 0x000fe20008700828 */
[----:B------:R-:W-:Y:S01]  /*2ab0*/  UMOV UR22, UR27 ;  /* 0x0000001b00167c82 */ /* 0x000fe20008000000 */
[----:B------:R-:W-:Y:S02]  /*2ac0*/  UMOV UR23, 0x40000040 ;  /* 0x4000004000177882 */ /* 0x000fe40000000000 */
[----:B------:R-:W-:Y:S01]  /*2ad0*/  QGMMA.64x16x32.F32.E4M3.E4M3 R32, gdesc[UR20], R32 ;  /* 0x00200000142079f3 */ /* 0x000fe20008700820 */
[----:B------:R-:W-:Y:S01]  /*2ae0*/  UMOV UR22, UR26 ;  /* 0x0000001a00167c82 */ /* 0x000fe20008000000 */
[----:B------:R-:W-:Y:S02]  /*2af0*/  UMOV UR23, 0x40000040 ;  /* 0x4000004000177882 */ /* 0x000fe40000000000 */
[----:B------:R-:W-:Y:S01]  /*2b00*/  QGMMA.64x16x32.F32.E4M3.E4M3 R24, gdesc[UR20], R24, gsb0 ;  /* 0x00200000141879f3 */ /* 0x000fe20008000818 */
[----:B------:R-:W-:-:S06]  /*2b10*/  USEL UR20, URZ, 0x1, UP0 ;  /* 0x000000013f147887 */ /* 0x000fcc0008000000 */
[----:B------:R-:W-:Y:S01]  /*2b20*/  ISETP.NE.AND P0, PT, RZ, UR20, PT ;  /* 0x00000014ff007c0c */ /* 0x000fe2000bf05270 */
[----:B------:R-:W-:-:S12]  /*2b30*/  WARPGROUP.DEPBAR.LE gsb0, 0x1 ;  /* 0x00008000000079c5 */ /* 0x000fd80000010100 */
[----:B------:R-:W-:Y:S05]  /*2b40*/  @!P0 BRA `(.L_x_27) ;  /* 0x0000000000688947 */ /* 0x000fea0003800000 */
[----:B------:R-:W-:Y:S02]  /*2b50*/  WARPGROUP.DEPBAR.LE gsb0, 0x0 ;  /* 0x00008000000079c5 */ /* 0x000fe40000010000 */
[----:B------:R-:W-:-:S01]  /*2b60*/  FADD R67, R40, R67 ;  /* 0x0000004328437221 */ /* 0x000fc20000000000 */
[----:B------:R-:W-:Y:S01]  /*2b70*/  FADD R66, R41, R66 ;  /* 0x0000004229427221 */ /* 0x000fe20000000000 */
        /* <DEDUP_REMOVED lines=22> */
[----:B------:R-:W-:-:S06]  /*2ce0*/  UMOV UR4, URZ ;  /* 0x0000003f00047c82 */ /* 0x000fcc0008000000 */
.L_x_27:
[----:B------:R-:W-:Y:S05]  /*2cf0*/  @!P1 BRA `(.L_x_28) ;  /* 0x0000000000049947 */ /* 0x000fea0003800000 */
[----:B------:R-:W-:Y:S01]  /*2d00*/  BPT.TRAP 0x1 ;  /* 0x000000040000795c */ /* 0x000fe20000300000 */
.L_x_28:
[----:B------:R-:W-:Y:S02]  /*2d10*/  UISETP.GT.U32.AND UP0, UPT, UR5, 0x1, UPT ;  /* 0x000000010500788c */ /* 0x000fe4000bf04070 */
[----:B------:R-:W-:-:S04]  /*2d20*/  ULEA UR21, UR14, UR9, 0x3 ;  /* 0x000000090e157291 */ /* 0x000fc8000f8e183f */
[----:B------:R-:W-:Y:S01]  /*2d30*/  UIADD3 UR21, UR21, 0x40, URZ ;  /* 0x0000004015157890 */ /* 0x000fe2000fffe03f */
[----:B------:R-:W-:-:S03]  /*2d40*/  PLOP3.LUT P0, PT, PT, PT, UP0, 0x80, 0x0 ;  /* 0x000000000000781c */ /* 0x000fc60003f0f008 */
[----:B------:R-:W-:-:S09]  /*2d50*/  UPRMT UR21, URZ, 0x654, UR21 ;  /* 0x000006543f157896 */ /* 0x000fd20008000015 */
[----:B------:R-:W-:Y:S01]  /*2d60*/  SYNCS.ARRIVE.TRANS64.RED.A1T0 RZ, [UR21], RZ ;  /* 0x000000ffffff79a7 */ /* 0x000fe20008100415 */
[----:B------:R-:W-:Y:S05]  /*2d70*/  @P0 BRA `(.L_x_29) ;  /* 0x0000000000040947 */ /* 0x000fea0003800000 */
[----:B------:R-:W-:Y:S01]  /*2d80*/  BPT.TRAP 0x1 ;  /* 0x000000040000795c */ /* 0x000fe20000300000 */
.L_x_29:
[----:B------:R-:W-:Y:S01]  /*2d90*/  UIADD3 UR15, UR15, 0x1, URZ ;  /* 0x000000010f0f7890 */ /* 0x000fe2000fffe03f */
[C---:B------:R-:W-:Y:S01]  /*2da0*/  ISETP.GT.AND P0, PT, R10.reuse, 0x1, PT ;  /* 0x000000010a00780c */ /* 0x040fe20003f04270 */
[----:B------:R-:W-:Y:S01]  /*2db0*/  UIADD3 UR14, UR14, 0x1, URZ ;  /* 0x000000010e0e7890 */ /* 0x000fe2000fffe03f */
[----:B------:R-:W-:Y:S01]  /*2dc0*/  VIADD R10, R10, 0xffffffff ;  /* 0xffffffff0a0a7836 */ /* 0x000fe20000000000 */
[----:B------:R-:W-:Y:S02]  /*2dd0*/  UISETP.NE.AND UP0, UPT, UR15, 0x8, UPT ;  /* 0x000000080f00788c */ /* 0x000fe4000bf05270 */
[----:B------:R-:W-:Y:S02]  /*2de0*/  UISETP.NE.AND UP1, UPT, UR14, 0x8, UPT ;  /* 0x000000080e00788c */ /* 0x000fe4000bf25270 */
[----:B------:R-:W-:Y:S02]  /*2df0*/  USEL UR21, URZ, 0x1, UP0 ;  /* 0x000000013f157887 */ /* 0x000fe40008000000 */
[----:B------:R-:W-:-:S02]  /*2e00*/  USEL UR15, UR15, URZ, UP0 ;  /* 0x0000003f0f0f7287 */ /* 0x000fc40008000000 */
[----:B------:R-:W-:Y:S02]  /*2e10*/  USEL UR14, UR14, URZ, UP1 ;  /* 0x0000003f0e0e7287 */ /* 0x000fe40008800000 */
[----:B------:R-:W-:Y:S01]  /*2e20*/  LOP3.LUT R13, R13, UR21, RZ, 0x3c, !PT ;  /* 0x000000150d0d7c12 */ /* 0x000fe2000f8e3cff */
[----:B------:R-:W-:Y:S01]  /*2e30*/  UMOV UR21, 0x1 ;  /* 0x0000000100157882 */ /* 0x000fe20000000000 */
[----:B------:R-:W-:Y:S08]  /*2e40*/  @P0 BRA `(.L_x_30) ;  /* 0xfffffff400400947 */ /* 0x000ff0000383ffff */
.L_x_22:
[----:B------:R-:W-:Y:S01]  /*2e50*/  UISETP.NE.AND UP0, UPT, UR4, URZ, UPT ;  /* 0x0000003f0400728c */ /* 0x000fe2000bf05270 */
[----:B01----:R-:W0:Y:S03]  /*2e60*/  LDC R10, c[0x0][0x28c] ;  /* 0x0000a300ff0a7b82 */ /* 0x003e260000000800 */
[----:B------:R-:W-:-:S06]  /*2e70*/  USEL UR4, URZ, 0x1, !UP0 ;  /* 0x000000013f047887 */ /* 0x000fcc000c000000 */
[----:B------:R-:W-:-:S13]  /*2e80*/  ISETP.NE.AND P0, PT, RZ, UR4, PT ;  /* 0x00000004ff007c0c */ /* 0x000fda000bf05270 */
[----:B------:R-:W-:Y:S05]  /*2e90*/  @!P0 BRA `(.L_x_31) ;  /* 0x0000000000648947 */ /* 0x000fea0003800000 */
[----:B------:R-:W-:Y:S02]  /*2ea0*/  WARPGROUP.DEPBAR.LE gsb0, 0x0 ;  /* 0x00008000000079c5 */ /* 0x000fe40000010000 */
[----:B------:R-:W-:Y:S01]  /*2eb0*/  FADD R67, R40, R67 ;  /* 0x0000004328437221 */ /* 0x000fe20000000000 */
        /* <DEDUP_REMOVED lines=22> */
[----:B------:R-:W-:-:S07]  /*3020*/  FADD R20, R20, R31 ;  /* 0x0000001f14147221 */ /* 0x000fce0000000000 */
.L_x_31:
[----:B0-----:R-:W-:Y:S01]  /*3030*/  ISETP.GE.AND P0, PT, R10, 0x1, PT ;  /* 0x000000010a00780c */ /* 0x001fe20003f06270 */
[----:B------:R0:W-:Y:S01]  /*3040*/  SYNCS.ARRIVE.TRANS64.A1T0 RZ, [R69+UR19], RZ ;  /* 0x000000ff45ff79a7 */ /* 0x0001e20008100013 */
[----:B------:R-:W-:-:S11]  /*3050*/  WARPGROUP.DEPBAR.LE gsb0, 0x0 ;  /* 0x00008000000079c5 */ /* 0x000fd60000010000 */
[----:B------:R-:W-:Y:S05]  /*3060*/  @!P0 BRA `(.L_x_32) ;  /* 0x0000000000388947 */ /* 0x000fea0003800000 */
[----:B------:R-:W-:-:S06]  /*3070*/  UISETP.NE.AND UP0, UPT, UR18, 0x3, UPT ;  /* 0x000000031200788c */ /* 0x000fcc000bf05270 */
[----:B------:R-:W-:-:S13]  /*3080*/  PLOP3.LUT P0, PT, PT, PT, UP0, 0x80, 0x0 ;  /* 0x000000000000781c */ /* 0x000fda0003f0f008 */
[----:B------:R-:W-:Y:S05]  /*3090*/  @!P0 BRA `(.L_x_33) ;  /* 0x0000000000048947 */ /* 0x000fea0003800000 */
[----:B------:R-:W-:Y:S01]  /*30a0*/  BPT.TRAP 0x1 ;  /* 0x000000040000795c */ /* 0x000fe20000300000 */
.L_x_33:
[----:B------:R-:W-:Y:S02]  /*30b0*/  UIADD3 UR4, UR17, UR10, URZ ;  /* 0x0000000a11047290 */ /* 0x000fe4000fffe03f */
[----:B------:R-:W-:Y:S02]  /*30c0*/  UISETP.GT.U32.AND UP0, UPT, UR5, 0x1, UPT ;  /* 0x000000010500788c */ /* 0x000fe4000bf04070 */
[----:B------:R-:W-:-:S04]  /*30d0*/  USHF.L.U32 UR4, UR4, 0x3, URZ ;  /* 0x0000000304047899 */ /* 0x000fc8000800063f */
[----:B------:R-:W-:Y:S01]  /*30e0*/  ULOP3.LUT UR4, UR4, 0x38, URZ, 0xc0, !UPT ;  /* 0x0000003804047892 */ /* 0x000fe2000f8ec03f */
[----:B------:R-:W-:-:S03]  /*30f0*/  PLOP3.LUT P0, PT, PT, PT, UP0, 0x80, 0x0 ;  /* 0x000000000000781c */ /* 0x000fc60003f0f008 */
[----:B------:R-:W-:-:S04]  /*3100*/  UIADD3 UR4, UR9, 0x40, UR4 ;  /* 0x0000004009047890 */ /* 0x000fc8000fffe004 */
[----:B------:R-:W-:-:S09]  /*3110*/  UPRMT UR4, URZ, 0x654, UR4 ;  /* 0x000006543f047896 */ /* 0x000fd20008000004 */
[----:B------:R-:W-:Y:S01]  /*3120*/  SYNCS.ARRIVE.TRANS64.RED.A1T0 RZ, [UR4], RZ ;  /* 0x000000ffffff79a7 */ /* 0x000fe20008100404 */
[----:B------:R-:W-:Y:S05]  /*3130*/  @P0 BRA `(.L_x_32) ;  /* 0x0000000000040947 */ /* 0x000fea0003800000 */
[----:B------:R-:W-:Y:S01]  /*3140*/  BPT.TRAP 0x1 ;  /* 0x000000040000795c */ /* 0x000fe20000300000 */
.L_x_32:
[----:B------:R-:W-:Y:S01]  /*3150*/  SHF.L.U32 R10, R68, 0x1f, RZ ;  /* 0x0000001f440a7819 */ /* 0x000fe200000006ff */
[----:B------:R-:W1:Y:S01]  /*3160*/  LDC R25, c[0x0][0x288] ;  /* 0x0000a200ff197b82 */ /* 0x000e620000000800 */
[----:B------:R-:W-:Y:S02]  /*3170*/  IMAD.SHL.U32 R24, R4, 0x40, RZ ;  /* 0x0000004004187824 */ /* 0x000fe400078e00ff */
[----:B------:R-:W2:Y:S02]  /*3180*/  SYNCS.PHASECHK.TRANS64.TRYWAIT P0, [R17+URZ+0x8], R10 ;  /* 0x0000080a110075a7 */ /* 0x000ea4000800017f */
[----:B--2---:R-:W-:Y:S05]  /*3190*/  @!P0 BRA `(.L_x_34) ;  /* 0x00000038009c8947 */ /* 0x004fea0003800000 */
.L_x_116:
[----:B------:R-:W-:Y:S01]  /*31a0*/  ULDC UR4, c[0x0][0x284] ;  /* 0x0000a10000047ab9 */ /* 0x000fe20000000800 */
[----:B------:R-:W-:Y:S01]  /*31b0*/  IMAD R30, R3, 0x30, RZ ;  /* 0x00000030031e7824 */ /* 0x000fe200078e02ff */
[----:B------:R-:W-:-:S04]  /*31c0*/  ISETP.GE.AND P0, PT, R24, UR4, PT ;  /* 0x0000000418007c0c */ /* 0x000fc8000bf06270 */
[----:B-1----:R-:W-:-:S13]  /*31d0*/  ISETP.GE.OR P0, PT, R30, R25, P0 ;  /* 0x000000191e00720c */ /* 0x002fda0000706670 */
[----:B------:R-:W-:Y:S05]  /*31e0*/  @P0 BRA `(.L_x_35) ;  /* 0x0000001c00900947 */ /* 0x000fea0003800000 */
[----:B------:R-:W1:Y:S01]  /*31f0*/  LDC.64 R28, c[0x0][0x5c8] ;  /* 0x00017200ff1c7b82 */ /* 0x000e620000000a00 */
[----:B------:R-:W-:Y:S01]  /*3200*/  IMAD.SHL.U32 R14, R16, 0x2, RZ ;  /* 0x00000002100e7824 */ /* 0x000fe200078e00ff */
[----:B------:R-:W-:Y:S01]  /*3210*/  SHF.R.S32.HI R32, RZ, 0x1f, R2 ;  /* 0x0000001fff207819 */ /* 0x000fe20000011402 */
[----:B------:R-:W-:Y:S01]  /*3220*/  ULDC.64 UR14, c[0x0][0x5d0] ;  /* 0x00017400000e7ab9 */ /* 0x000fe20000000a00 */
[----:B------:R-:W-:Y:S01]  /*3230*/  SHF.R.S32.HI R31, RZ, 0x1f, R30 ;  /* 0x0000001fff1f7819 */ /* 0x000fe2000001141e */
[----:B------:R-:W-:Y:S01]  /*3240*/  IMAD.WIDE R26, R4, 0x40, R6 ;  /* 0x00000040041a7825 */ /* 0x000fe200078e0206 */
[--C-:B------:R-:W-:Y:S01]  /*3250*/  SHF.R.S32.HI R15, RZ, 0x1f, R14.reuse ;  /* 0x0000001fff0f7819 */ /* 0x100fe2000001140e */
[----:B------:R-:W-:Y:S02]  /*3260*/  BSSY B0, `(.L_x_35) ;  /* 0x00001dc000007945 */ /* 0x000fe40003800000 */
[----:B------:R-:W-:Y:S02]  /*3270*/  IMAD R3, R32, UR14, RZ ;  /* 0x0000000e20037c24 */ /* 0x000fe4000f8e02ff */
[----:B--2---:R-:W-:-:S04]  /*3280*/  IMAD.WIDE.U32 R10, R2, UR14, R14 ;  /* 0x0000000e020a7c25 */ /* 0x004fc8000f8e000e */
[----:B------:R-:W-:Y:S01]  /*3290*/  IMAD R3, R2, UR15, R3 ;  /* 0x0000000f02037c24 */ /* 0x000fe2000f8e0203 */
[----:B------:R-:W-:Y:S01]  /*32a0*/  IADD3 R12, P0, R30, R10, RZ ;  /* 0x0000000a1e0c7210 */ /* 0x000fe20007f1e0ff */
[----:B------:R-:W-:-:S03]  /*32b0*/  ULDC.64 UR14, c[0x0][0x5c0] ;  /* 0x00017000000e7ab9 */ /* 0x000fc60000000a00 */
[----:B------:R-:W-:Y:S01]  /*32c0*/  IADD3.X R13, R31, R11, R3, P0, !PT ;  /* 0x0000000b1f0d7210 */ /* 0x000fe200007fe403 */
[----:B------:R-:W-:Y:S02]  /*32d0*/  IMAD R3, R16, -0x2, R25 ;  /* 0xfffffffe10037824 */ /* 0x000fe400078e0219 */
[-C--:B-1----:R-:W-:Y:S02]  /*32e0*/  IMAD R4, R27, R28.reuse, RZ ;  /* 0x0000001c1b047224 */ /* 0x082fe400078e02ff */
[----:B------:R-:W-:-:S04]  /*32f0*/  IMAD.WIDE.U32 R12, R26, R28, R12 ;  /* 0x0000001c1a0c7225 */ /* 0x000fc800078e000c */
[----:B------:R-:W-:Y:S01]  /*3300*/  IMAD R11, R26, R29, R4 ;  /* 0x0000001d1a0b7224 */ /* 0x000fe200078e0204 */
[----:B------:R-:W-:Y:S02]  /*3310*/  LEA R10, P0, R28, R12, 0x3 ;  /* 0x0000000c1c0a7211 */ /* 0x000fe400078018ff */
[----:B------:R-:W-:Y:S01]  /*3320*/  IADD3 R12, P1, R12, UR14, RZ ;  /* 0x0000000e0c0c7c10 */ /* 0x000fe2000ff3e0ff */
[----:B------:R-:W-:Y:S01]  /*3330*/  IMAD.IADD R11, R13, 0x1, R11 ;  /* 0x000000010d0b7824 */ /* 0x000fe200078e020b */
[----:B------:R-:W-:-:S04]  /*3340*/  IADD3 R10, P2, R10, UR14, RZ ;  /* 0x0000000e0a0a7c10 */ /* 0x000fc8000ff5e0ff */
[----:B------:R-:W-:Y:S02]  /*3350*/  LEA.HI.X R4, R28, R11, R29, 0x3, P0 ;  /* 0x0000000b1c047211 */ /* 0x000fe400000f1c1d */
[----:B---3-5:R-:W-:Y:S02]  /*3360*/  FSETP.NEU.AND P0, PT, R8, RZ, PT ;  /* 0x000000ff0800720b */ /* 0x028fe40003f0d000 */
[----:B------:R-:W-:Y:S02]  /*3370*/  IADD3.X R13, R11, UR15, RZ, P1, !PT ;  /* 0x0000000f0b0d7c10 */ /* 0x000fe40008ffe4ff */
[----:B------:R-:W-:Y:S01]  /*3380*/  IADD3.X R11, R4, UR15, RZ, P2, !PT ;  /* 0x0000000f040b7c10 */ /* 0x000fe200097fe4ff */
[----:B------:R-:W-:Y:S02]  /*3390*/  IMAD.IADD R4, R19, 0x1, -R24 ;  /* 0x0000000113047824 */ /* 0x000fe400078e0a18 */
[----:B------:R-:W-:-:S06]  /*33a0*/  IMAD.IADD R24, R3, 0x1, -R30 ;  /* 0x0000000103187824 */ /* 0x000fcc00078e0a1e */
[----:B------:R-:W-:Y:S05]  /*33b0*/  @!P0 BRA `(.L_x_36) ;  /* 0x0000001400688947 */ /* 0x000fea0003800000 */
[----:B------:R-:W-:Y:S01]  /*33c0*/  ULDC.64 UR14, c[0x0][0x5b8] ;  /* 0x00016e00000e7ab9 */ /* 0x000fe20000000a00 */
[----:B------:R-:W-:Y:S01]  /*33d0*/  ULDC.64 UR20, c[0x0][0x5a8] ;  /* 0x00016a0000147ab9 */ /* 0x000fe20000000a00 */
[----:B------:R-:W-:Y:S01]  /*33e0*/  IMAD.WIDE.U32 R14, R2, UR14, R14 ;  /* 0x0000000e020e7c25 */ /* 0x000fe2000f8e000e */
[----:B------:R-:W-:Y:S03]  /*33f0*/  BSSY B1, `(.L_x_37) ;  /* 0x0000010000017945 */ /* 0x000fe60003800000 */
[----:B------:R-:W-:Y:S01]  /*3400*/  IMAD R3, R32, UR14, RZ ;  /* 0x0000000e20037c24 */ /* 0x000fe2000f8e02ff */
[----:B------:R-:W-:-:S03]  /*3410*/  IADD3 R14, P0, R30, R14, RZ ;  /* 0x0000000e1e0e7210 */ /* 0x000fc60007f1e0ff */
[----:B------:R-:W-:Y:S01]  /*3420*/  IMAD R3, R2, UR15, R3 ;  /* 0x0000000f02037c24 */ /* 0x000fe2000f8e0203 */
[----:B------:R-:W-:Y:S02]  /*3430*/  ULDC.64 UR14, c[0x0][0x5b0] ;  /* 0x00016c00000e7ab9 */ /* 0x000fe40000000a00 */
[----:B------:R-:W-:Y:S02]  /*3440*/  IMAD R25, R27, UR14, RZ ;  /* 0x0000000e1b197c24 */ /* 0x000fe4000f8e02ff */
[----:B------:R-:W-:Y:S02]  /*3450*/  IADD3.X R15, R31, R15, R3, P0, !PT ;  /* 0x0000000f1f0f7210 */ /* 0x000fe400007fe403 */
[----:B------:R-:W-:Y:S01]  /*3460*/  ISETP.GE.AND P0, PT, R24, 0x1, PT ;  /* 0x000000011800780c */ /* 0x000fe20003f06270 */
[C---:B------:R-:W-:Y:S02]  /*3470*/  IMAD R25, R26.reuse, UR15, R25 ;  /* 0x0000000f1a197c24 */ /* 0x040fe4000f8e0219 */
[----:B------:R-:W-:Y:S01]  /*3480*/  IMAD.WIDE.U32 R2, R26, UR14, R14 ;  /* 0x0000000e1a027c25 */ /* 0x000fe2000f8e000e */
[----:B------:R-:W-:-:S02]  /*3490*/  ISETP.LT.OR P2, PT, R4, 0x1, !P0 ;  /* 0x000000010400780c */ /* 0x000fc40004741670 */
[----:B------:R-:W-:-:S04]  /*34a0*/  IADD3 R2, P1, R2, UR20, RZ ;  /* 0x0000001402027c10 */ /* 0x000fc8000ff3e0ff */
[--C-:B------:R-:W-:Y:S02]  /*34b0*/  IADD3.X R3, R3, UR21, R25.reuse, P1, !PT ;  /* 0x0000001503037c10 */ /* 0x100fe40008ffe419 */
[----:B------:R-:W-:-:S05]  /*34c0*/  PRMT R25, RZ, 0x7610, R25 ;  /* 0x00007610ff197816 */ /* 0x000fca0000000019 */
[----:B------:R-:W-:Y:S05]  /*34d0*/  @P2 BRA `(.L_x_38) ;  /* 0x0000000000042947 */ /* 0x000fea0003800000 */
[----:B------:R1:W5:Y:S02]  /*34e0*/  LDG.E.U8 R25, desc[UR24][R2.64] ;  /* 0x0000001802197981 */ /* 0x000364000c1e1100 */
.L_x_38:
[----:B------:R-:W-:Y:S05]  /*34f0*/  BSYNC B1 ;  /* 0x0000000000017941 */ /* 0x000fea0003800000 */
.L_x_37:
[----:B-----5:R-:W-:Y:S01]  /*3500*/  LOP3.LUT R25, R25, 0xff, RZ, 0xc0, !PT ;  /* 0x000000ff19197812 */ /* 0x020fe200078ec0ff */
[----:B------:R-:W-:Y:S01]  /*3510*/  BSSY B1, `(.L_x_39) ;  /* 0x000000c000017945 */ /* 0x000fe20003800000 */
[----:B------:R-:W-:Y:S02]  /*3520*/  ISETP.GE.AND P1, PT, R24, 0x2, PT ;  /* 0x000000021800780c */ /* 0x000fe40003f26270 */
[----:B------:R-:W-:Y:S02]  /*3530*/  F2FP.F16.E4M3.UNPACK_B R25, R25 ;  /* 0x00000019ff19723e */ /* 0x000fe400020006ff */
[----:B------:R-:W-:-:S03]  /*3540*/  ISETP.LT.OR P3, PT, R4, 0x1, !P1 ;  /* 0x000000010400780c */ /* 0x000fc60004f61670 */
[----:B------:R-:W-:-:S05]  /*3550*/  HADD2.F32 R25, -RZ, R25.H0_H0 ;  /* 0x20000019ff197230 */ /* 0x000fca0000004100 */
[----:B------:R-:W-:Y:S01]  /*3560*/  FMUL R28, R25, R8 ;  /* 0x00000008191c7220 */ /* 0x000fe20000400000 */
[----:B------:R-:W-:-:S03]  /*3570*/  PRMT R25, RZ, 0x7610, R25 ;  /* 0x00007610ff197816 */ /* 0x000fc60000000019 */
[----:B------:R-:W-:-:S05]  /*3580*/  FFMA R28, R67, R5, R28 ;  /* 0x00000005431c7223 */ /* 0x000fca000000001c */
[----:B------:R-:W-:-:S05]  /*3590*/  F2FP.SATFINITE.E4M3.F32.PACK_AB_MERGE_C R29, RZ, R28, RZ ;  /* 0x0000001cff1d723e */ /* 0x000fca00048070ff */
[----:B------:R2:W-:Y:S01]  /*35a0*/  @!P2 STG.E.U8 desc[UR24][R12.64], R29 ;  /* 0x0000001d0c00a986 */ /* 0x0005e2000c101118 */
[----:B------:R-:W-:Y:S05]  /*35b0*/  @P3 BRA `(.L_x_40) ;  /* 0x0000000000043947 */ /* 0x000fea0003800000 */
[----:B------:R3:W5:Y:S02]  /*35c0*/  LDG.E.U8 R25, desc[UR24][R2.64+0x1] ;  /* 0x0000011802197981 */ /* 0x000764000c1e1100 */
.L_x_40:
[----:B------:R-:W-:Y:S05]  /*35d0*/  BSYNC B1 ;  /* 0x0000000000017941 */ /* 0x000fea0003800000 */
.L_x_39:
[----:B-----5:R-:W-:Y:S01]  /*35e0*/  LOP3.LUT R25, R25, 0xff, RZ, 0xc0, !PT ;  /* 0x000000ff19197812 */ /* 0x020fe200078ec0ff */
[----:B------:R-:W-:Y:S01]  /*35f0*/  BSSY B1, `(.L_x_41) ;  /* 0x0000012000017945 */ /* 0x000fe20003800000 */
[----:B--2---:R-:W-:Y:S02]  /*3600*/  IADD3 R29, P2, R26, 0x8, RZ ;  /* 0x000000081a1d7810 */ /* 0x004fe40007f5e0ff */
[----:B------:R-:W-:Y:S02]  /*3610*/  F2FP.F16.E4M3.UNPACK_B R25, R25 ;  /* 0x00000019ff19723e */ /* 0x000fe400020006ff */
[----:B------:R-:W-:Y:S01]  /*3620*/  ISETP.LT.OR P0, PT, R4, 0x9, !P0 ;  /* 0x000000090400780c */ /* 0x000fe20004701670 */
[----:B------:R-:W-:Y:S02]  /*3630*/  IMAD.X R26, RZ, RZ, R27, P2 ;  /* 0x000000ffff1a7224 */ /* 0x000fe400010e061b */
[----:B------:R-:W-:Y:S02]  /*3640*/  HADD2.F32 R25, -RZ, R25.H0_H0 ;  /* 0x20000019ff197230 */ /* 0x000fe40000004100 */
[----:B------:R-:W-:-:S02]  /*3650*/  IMAD R26, R26, UR14, RZ ;  /* 0x0000000e1a1a7c24 */ /* 0x000fc4000f8e02ff */
[----:B------:R-:W-:-:S04]  /*3660*/  IMAD.WIDE.U32 R14, R29, UR14, R14 ;  /* 0x0000000e1d0e7c25 */ /* 0x000fc8000f8e000e */
[----:B------:R-:W-:Y:S01]  /*3670*/  FMUL R25, R25, R8 ;  /* 0x0000000819197220 */ /* 0x000fe20000400000 */
[----:B------:R-:W-:-:S03]  /*3680*/  IMAD R29, R29, UR15, R26 ;  /* 0x0000000f1d1d7c24 */ /* 0x000fc6000f8e021a */
[----:B------:R-:W-:Y:S01]  /*3690*/  FFMA R25, R66, R5, R25 ;  /* 0x0000000542197223 */ /* 0x000fe20000000019 */
[----:B------:R-:W-:-:S04]  /*36a0*/  IADD3 R14, P2, R14, UR20, RZ ;  /* 0x000000140e0e7c10 */ /* 0x000fc8000ff5e0ff */
[----:B------:R-:W-:Y:S02]  /*36b0*/  F2FP.SATFINITE.E4M3.F32.PACK_AB_MERGE_C R27, RZ, R25, RZ ;  /* 0x00000019ff1b723e */ /* 0x000fe400048070ff */
[----:B------:R-:W-:Y:S02]  /*36c0*/  IADD3.X R15, R15, UR21, R29, P2, !PT ;  /* 0x000000150f0f7c10 */ /* 0x000fe400097fe41d */
[----:B------:R-:W-:Y:S01]  /*36d0*/  PRMT R25, RZ, 0x7610, R25 ;  /* 0x00007610ff197816 */ /* 0x000fe20000000019 */
[----:B------:R2:W-:Y:S01]  /*36e0*/  @!P3 STG.E.U8 desc[UR24][R12.64+0x1], R27 ;  /* 0x0000011b0c00b986 */ /* 0x0005e2000c101118 */
[----:B------:R-:W-:Y:S05]  /*36f0*/  @P0 BRA `(.L_x_42) ;  /* 0x0000000000040947 */ /* 0x000fea0003800000 */
[----:B------:R4:W5:Y:S02]  /*3700*/  LDG.E.U8 R25, desc[UR24][R14.64] ;  /* 0x000000180e197981 */ /* 0x000964000c1e1100 */
.L_x_42:
[----:B------:R-:W-:Y:S05]  /*3710*/  BSYNC B1 ;  /* 0x0000000000017941 */ /* 0x000fea0003800000 */
.L_x_41:
[----:B-----5:R-:W-:Y:S01]  /*3720*/  LOP3.LUT R25, R25, 0xff, RZ, 0xc0, !PT ;  /* 0x000000ff19197812 */ /* 0x020fe200078ec0ff */
[----:B------:R-:W-:Y:S01]  /*3730*/  BSSY B1, `(.L_x_43) ;  /* 0x000000b000017945 */ /* 0x000fe20003800000 */
[----:B------:R-:W-:Y:S02]  /*3740*/  ISETP.LT.OR P1, PT, R4, 0x9, !P1 ;  /* 0x000000090400780c */ /* 0x000fe40004f21670 */
[----:B------:R-:W-:-:S05]  /*3750*/  F2FP.F16.E4M3.UNPACK_B R25, R25 ;  /* 0x00000019ff19723e */ /* 0x000fca00020006ff */
[----:B------:R-:W-:-:S05]  /*3760*/  HADD2.F32 R25, -RZ, R25.H0_H0 ;  /* 0x20000019ff197230 */ /* 0x000fca0000004100 */
[----:B------:R-:W-:Y:S01]  /*3770*/  FMUL R26, R25, R8 ;  /* 0x00000008191a7220 */ /* 0x000fe20000400000 */
[----:B------:R-:W-:-:S03]  /*3780*/  PRMT R25, RZ, 0x7610, R25 ;  /* 0x00007610ff197816 */ /* 0x000fc60000000019 */
[----:B------:R-:W-:-:S05]  /*3790*/  FFMA R26, R65, R5, R26 ;  /* 0x00000005411a7223 */ /* 0x000fca000000001a */
[----:B--2---:R-:W-:-:S05]  /*37a0*/  F2FP.SATFINITE.E4M3.F32.PACK_AB_MERGE_C R27, RZ, R26, RZ ;  /* 0x0000001aff1b723e */ /* 0x004fca00048070ff */
[----:B------:R2:W-:Y:S01]  /*37b0*/  @!P0 STG.E.U8 desc[UR24][R10.64], R27 ;  /* 0x0000001b0a008986 */ /* 0x0005e2000c101118 */
[----:B------:R-:W-:Y:S05]  /*37c0*/  @P1 BRA `(.L_x_44) ;  /* 0x0000000000041947 */ /* 0x000fea0003800000 */
[----:B------:R0:W5:Y:S02]  /*37d0*/  LDG.E.U8 R25, desc[UR24][R14.64+0x1] ;  /* 0x000001180e197981 */ /* 0x000164000c1e1100 */
.L_x_44:
[----:B------:R-:W-:Y:S05]  /*37e0*/  BSYNC B1 ;  /* 0x0000000000017941 */ /* 0x000fea0003800000 */
.L_x_43:
[----:B-----5:R-:W-:Y:S01]  /*37f0*/  LOP3.LUT R25, R25, 0xff, RZ, 0xc0, !PT ;  /* 0x000000ff19197812 */ /* 0x020fe200078ec0ff */
[----:B------:R-:W-:Y:S01]  /*3800*/  BSSY B1, `(.L_x_45) ;  /* 0x000000c000017945 */ /* 0x000fe20003800000 */
[----:B------:R-:W-:Y:S02]  /*3810*/  ISETP.GE.AND P0, PT, R24, 0x9, PT ;  /* 0x000000091800780c */ /* 0x000fe40003f06270 */
[----:B------:R-:W-:Y:S02]  /*3820*/  F2FP.F16.E4M3.UNPACK_B R25, R25 ;  /* 0x00000019ff19723e */ /* 0x000fe400020006ff */
[----:B------:R-:W-:-:S03]  /*3830*/  ISETP.LT.OR P2, PT, R4, 0x1, !P0 ;  /* 0x000000010400780c */ /* 0x000fc60004741670 */
[----:B------:R-:W-:-:S05]  /*3840*/  HADD2.F32 R25, -RZ, R25.H0_H0 ;  /* 0x20000019ff197230 */ /* 0x000fca0000004100 */
[----:B------:R-:W-:-:S04]  /*3850*/  FMUL R25, R25, R8 ;  /* 0x0000000819197220 */ /* 0x000fc80000400000 */
[----:B------:R-:W-:-:S05]  /*3860*/  FFMA R25, R64, R5, R25 ;  /* 0x0000000540197223 */ /* 0x000fca0000000019 */
[----:B--2---:R-:W-:Y:S02]  /*3870*/  F2FP.SATFINITE.E4M3.F32.PACK_AB_MERGE_C R27, RZ, R25, RZ ;  /* 0x00000019ff1b723e */ /* 0x004fe400048070ff */
[----:B------:R-:W-:-:S03]  /*3880*/  PRMT R25, RZ, 0x7610, R25 ;  /* 0x00007610ff197816 */ /* 0x000fc60000000019 */
[----:B------:R2:W-:Y:S01]  /*3890*/  @!P1 STG.E.U8 desc[UR24][R10.64+0x1], R27 ;  /* 0x0000011b0a009986 */ /* 0x0005e2000c101118 */
[----:B------:R-:W-:Y:S05]  /*38a0*/  @P2 BRA `(.L_x_46) ;  /* 0x0000000000042947 */ /* 0x000fea0003800000 */
[----:B------:R0:W5:Y:S02]  /*38b0*/  LDG.E.U8 R25, desc[UR24][R2.64+0x8] ;  /* 0x0000081802197981 */ /* 0x000164000c1e1100 */
.L_x_46:
[----:B------:R-:W-:Y:S05]  /*38c0*/  BSYNC B1 ;  /* 0x0000000000017941 */ /* 0x000fea0003800000 */
.L_x_45:
        /* <DEDUP_REMOVED lines=13> */
.L_x_48:
[----:B------:R-:W-:Y:S05]  /*39a0*/  BSYNC B1 ;  /* 0x0000000000017941 */ /* 0x000fea0003800000 */
.L_x_47:
[----:B-----5:R-:W-:Y:S01]  /*39b0*/  LOP3.LUT R25, R25, 0xff, RZ, 0xc0, !PT ;  /* 0x000000ff19197812 */ /* 0x020fe200078ec0ff */
[----:B------:R-:W-:Y:S01]  /*39c0*/  BSSY B1, `(.L_x_49) ;  /* 0x000000b000017945 */ /* 0x000fe20003800000 */
[----:B------:R-:W-:Y:S02]  /*39d0*/  ISETP.LT.OR P0, PT, R4, 0x9, !P0 ;  /* 0x000000090400780c */ /* 0x000fe40004701670 */
[----:B------:R-:W-:-:S05]  /*39e0*/  F2FP.F16.E4M3.UNPACK_B R25, R25 ;  /* 0x00000019ff19723e */ /* 0x000fca00020006ff */
        /* <DEDUP_REMOVED lines=8> */
.L_x_50:
[----:B------:R-:W-:Y:S05]  /*3a70*/  BSYNC B1 ;  /* 0x0000000000017941 */ /* 0x000fea0003800000 */
.L_x_49:
        /* <DEDUP_REMOVED lines=12> */
.L_x_52:
[----:B------:R-:W-:Y:S05]  /*3b40*/  BSYNC B1 ;  /* 0x0000000000017941 */ /* 0x000fea0003800000 */
.L_x_51:
        /* <DEDUP_REMOVED lines=13> */
.L_x_54:
[----:B------:R-:W-:Y:S05]  /*3c20*/  BSYNC B1 ;  /* 0x0000000000017941 */ /* 0x000fea0003800000 */
.L_x_53:
        /* <DEDUP_REMOVED lines=13> */
.L_x_56:
[----:B------:R-:W-:Y:S05]  /*3d00*/  BSYNC B1 ;  /* 0x0000000000017941 */ /* 0x000fea0003800000 */
.L_x_55:
        /* <DEDUP_REMOVED lines=12> */
.L_x_58:
[----:B------:R-:W-:Y:S05]  /*3dd0*/  BSYNC B1 ;  /* 0x0000000000017941 */ /* 0x000fea0003800000 */
.L_x_57:
        /* <DEDUP_REMOVED lines=12> */
.L_x_60:
[----:B------:R-:W-:Y:S05]  /*3ea0*/  BSYNC B1 ;  /* 0x0000000000017941 */ /* 0x000fea0003800000 */
.L_x_59:
        /* <DEDUP_REMOVED lines=13> */
.L_x_62:
[----:B------:R-:W-:Y:S05]  /*3f80*/  BSYNC B1 ;  /* 0x0000000000017941 */ /* 0x000fea0003800000 */
.L_x_61:
        /* <DEDUP_REMOVED lines=13> */
.L_x_64:
[----:B------:R-:W-:Y:S05]  /*4060*/  BSYNC B1 ;  /* 0x0000000000017941 */ /* 0x000fea0003800000 */
.L_x_63:
        /* <DEDUP_REMOVED lines=12> */
.L_x_66:
[----:B------:R-:W-:Y:S05]  /*4130*/  BSYNC B1 ;  /* 0x0000000000017941 */ /* 0x000fea0003800000 */
.L_x_65:
        /* <DEDUP_REMOVED lines=12> */
.L_x_68:
[----:B------:R-:W-:Y:S05]  /*4200*/  BSYNC B1 ;  /* 0x0000000000017941 */ /* 0x000fea0003800000 */
.L_x_67:
        /* <DEDUP_REMOVED lines=13> */
.L_x_70:
[----:B------:R-:W-:Y:S05]  /*42e0*/  BSYNC B1 ;  /* 0x0000000000017941 */ /* 0x000fea0003800000 */
.L_x_69:
        /* <DEDUP_REMOVED lines=13> */
.L_x_72:
[----:B------:R-:W-:Y:S05]  /*43c0*/  BSYNC B1 ;  /* 0x0000000000017941 */ /* 0x000fea0003800000 */
.L_x_71:
        /* <DEDUP_REMOVED lines=12> */
.L_x_74:
[----:B------:R-:W-:Y:S05]  /*4490*/  BSYNC B1 ;  /* 0x0000000000017941 */ /* 0x000fea0003800000 */
.L_x_73:
        /* <DEDUP_REMOVED lines=12> */
.L_x_76:
[----:B------:R-:W-:Y:S05]  /*4560*/  BSYNC B1 ;  /* 0x0000000000017941 */ /* 0x000fea0003800000 */
.L_x_75:
        /* <DEDUP_REMOVED lines=13> */
.L_x_78:
[----:B------:R-:W-:Y:S05]  /*4640*/  BSYNC B1 ;  /* 0x0000000000017941 */ /* 0x000fea0003800000 */
.L_x_77:
[----:B-----5:R-:W-:Y:S01]  /*4650*/  LOP3.LUT R25, R25, 0xff, RZ, 0xc0, !PT ;  /* 0x000000ff19197812 */ /* 0x020fe200078ec0ff */
[----:B------:R-:W-:Y:S01]  /*4660*/  BSSY B1, `(.L_x_79) ;  /* 0x000000c000017945 */ /* 0x000fe20003800000 */
[----:B------:R-:W-:Y:S02]  /*4670*/  ISETP.GE.AND P1, PT, R24, 0x2a, PT ;  /* 0x0000002a1800780c */ /* 0x000fe40003f26270 */
[----:B------:R-:W-:Y:S02]  /*4680*/  F2FP.F16.E4M3.UNPACK_B R25, R25 ;  /* 0x00000019ff19723e */ /* 0x000fe400020006ff */
[----:B------:R-:W-:-:S03]  /*4690*/  ISETP.LT.OR P3, PT, R4, 0x1, !P1 ;  /* 0x000000010400780c */ /* 0x000fc60004f61670 */
[----:B------:R-:W-:-:S05]  /*46a0*/  HADD2.F32 R25, -RZ, R25.H0_H0 ;  /* 0x20000019ff197230 */ /* 0x000fca0000004100 */
[----:B------:R-:W-:-:S04]  /*46b0*/  FMUL R26, R25, R8 ;  /* 0x00000008191a7220 */ /* 0x000fc80000400000 */
[----:B------:R-:W-:Y:S01]  /*46c0*/  FFMA R26, R23, R5, R26 ;  /* 0x00000005171a7223 */ /* 0x000fe2000000001a */
[----:B------:R-:W-:-:S04]  /*46d0*/  PRMT R23, RZ, 0x7610, R23 ;  /* 0x00007610ff177816 */ /* 0x000fc80000000017 */
[----:B------:R-:W-:-:S05]  /*46e0*/  F2FP.SATFINITE.E4M3.F32.PACK_AB_MERGE_C R25, RZ, R26, RZ ;  /* 0x0000001aff19723e */ /* 0x000fca00048070ff */
[----:B------:R0:W-:Y:S01]  /*46f0*/  @!P2 STG.E.U8 desc[UR24][R12.64+0x28], R25 ;  /* 0x000028190c00a986 */ /* 0x0001e2000c101118 */
[----:B------:R-:W-:Y:S05]  /*4700*/  @P3 BRA `(.L_x_80) ;  /* 0x0000000000043947 */ /* 0x000fea0003800000 */
[----:B------:R0:W5:Y:S02]  /*4710*/  LDG.E.U8 R23, desc[UR24][R2.64+0x29] ;  /* 0x0000291802177981 */ /* 0x000164000c1e1100 */
.L_x_80:
[----:B------:R-:W-:Y:S05]  /*4720*/  BSYNC B1 ;  /* 0x0000000000017941 */ /* 0x000fea0003800000 */
.L_x_79:
[----:B-----5:R-:W-:Y:S01]  /*4730*/  LOP3.LUT R23, R23, 0xff, RZ, 0xc0, !PT ;  /* 0x000000ff17177812 */ /* 0x020fe200078ec0ff */
[----:B------:R-:W-:Y:S01]  /*4740*/  BSSY B1, `(.L_x_81) ;  /* 0x000000b000017945 */ /* 0x000fe20003800000 */
[----:B------:R-:W-:Y:S02]  /*4750*/  ISETP.LT.OR P0, PT, R4, 0x9, !P0 ;  /* 0x000000090400780c */ /* 0x000fe40004701670 */
[----:B------:R-:W-:Y:S02]  /*4760*/  F2FP.F16.E4M3.UNPACK_B R23, R23 ;  /* 0x00000017ff17723e */ /* 0x000fe400020006ff */
[----:B01-3--:R-:W-:-:S03]  /*4770*/  PRMT R2, RZ, 0x7610, R2 ;  /* 0x00007610ff027816 */ /* 0x00bfc60000000002 */
[----:B------:R-:W-:-:S05]  /*4780*/  HADD2.F32 R23, -RZ, R23.H0_H0 ;  /* 0x20000017ff177230 */ /* 0x000fca0000004100 */
[----:B------:R-:W-:-:S04]  /*4790*/  FMUL R23, R23, R8 ;  /* 0x0000000817177220 */ /* 0x000fc80000400000 */
[----:B------:R-:W-:-:S05]  /*47a0*/  FFMA R23, R22, R5, R23 ;  /* 0x0000000516177223 */ /* 0x000fca0000000017 */
[----:B------:R-:W-:-:S05]  /*47b0*/  F2FP.SATFINITE.E4M3.F32.PACK_AB_MERGE_C R23, RZ, R23, RZ ;  /* 0x00000017ff17723e */ /* 0x000fca00048070ff */
[----:B------:R0:W-:Y:S01]  /*47c0*/  @!P3 STG.E.U8 desc[UR24][R12.64+0x29], R23 ;  /* 0x000029170c00b986 */ /* 0x0001e2000c101118 */
[----:B------:R-:W-:Y:S05]  /*47d0*/  @P0 BRA `(.L_x_82) ;  /* 0x0000000000040947 */ /* 0x000fea0003800000 */
[----:B------:R1:W5:Y:S02]  /*47e0*/  LDG.E.U8 R2, desc[UR24][R14.64+0x28] ;  /* 0x000028180e027981 */ /* 0x000364000c1e1100 */
.L_x_82:
[----:B------:R-:W-:Y:S05]  /*47f0*/  BSYNC B1 ;  /* 0x0000000000017941 */ /* 0x000fea0003800000 */
.L_x_81:
[----:B-----5:R-:W-:Y:S01]  /*4800*/  LOP3.LUT R2, R2, 0xff, RZ, 0xc0, !PT ;  /* 0x000000ff02027812 */ /* 0x020fe200078ec0ff */
[----:B------:R-:W-:Y:S01]  /*4810*/  BSSY B1, `(.L_x_83) ;  /* 0x000000b000017945 */ /* 0x000fe20003800000 */
[----:B------:R-:W-:Y:S02]  /*4820*/  ISETP.LT.OR P1, PT, R4, 0x9, !P1 ;  /* 0x000000090400780c */ /* 0x000fe40004f21670 */
[----:B------:R-:W-:-:S05]  /*4830*/  F2FP.F16.E4M3.UNPACK_B R2, R2 ;  /* 0x00000002ff02723e */ /* 0x000fca00020006ff */
[----:B------:R-:W-:-:S05]  /*4840*/  HADD2.F32 R3, -RZ, R2.H0_H0 ;  /* 0x20000002ff037230 */ /* 0x000fca0000004100 */
[----:B------:R-:W-:-:S04]  /*4850*/  FMUL R2, R3, R8 ;  /* 0x0000000803027220 */ /* 0x000fc80000400000 */
[----:B------:R-:W-:-:S05]  /*4860*/  FFMA R2, R21, R5, R2 ;  /* 0x0000000515027223 */ /* 0x000fca0000000002 */
[----:B------:R-:W-:Y:S02]  /*4870*/  F2FP.SATFINITE.E4M3.F32.PACK_AB_MERGE_C R3, RZ, R2, RZ ;  /* 0x00000002ff03723e */ /* 0x000fe400048070ff */
[----:B------:R-:W-:-:S03]  /*4880*/  PRMT R2, RZ, 0x7610, R2 ;  /* 0x00007610ff027816 */ /* 0x000fc60000000002 */
[----:B------:R3:W-:Y:S01]  /*4890*/  @!P0 STG.E.U8 desc[UR24][R10.64+0x28], R3 ;  /* 0x000028030a008986 */ /* 0x0007e2000c101118 */
[----:B------:R-:W-:Y:S05]  /*48a0*/  @P1 BRA `(.L_x_84) ;  /* 0x0000000000041947 */ /* 0x000fea0003800000 */
[----:B------:R0:W5:Y:S02]  /*48b0*/  LDG.E.U8 R2, desc[UR24][R14.64+0x29] ;  /* 0x000029180e027981 */ /* 0x000164000c1e1100 */
.L_x_84:
[----:B------:R-:W-:Y:S05]  /*48c0*/  BSYNC B1 ;  /* 0x0000000000017941 */ /* 0x000fea0003800000 */
.L_x_83:
[----:B------:R-:W-:Y:S05]  /*48d0*/  @P1 BRA `(.L_x_85) ;  /* 0x0000000400d01947 */ /* 0x000fea0003800000 */
[----:B-----5:R-:W-:-:S04]  /*48e0*/  LOP3.LUT R2, R2, 0xff, RZ, 0xc0, !PT ;  /* 0x000000ff02027812 */ /* 0x020fc800078ec0ff */
[----:B------:R-:W-:-:S05]  /*48f0*/  F2FP.F16.E4M3.UNPACK_B R2, R2 ;  /* 0x00000002ff02723e */ /* 0x000fca00020006ff */
[----:B---3--:R-:W-:-:S05]  /*4900*/  HADD2.F32 R3, -RZ, R2.H0_H0 ;  /* 0x20000002ff037230 */ /* 0x008fca0000004100 */
[----:B------:R-:W-:-:S04]  /*4910*/  FMUL R3, R3, R8 ;  /* 0x0000000803037220 */ /* 0x000fc80000400000 */
[----:B------:R-:W-:-:S05]  /*4920*/  FFMA R3, R20, R5, R3 ;  /* 0x0000000514037223 */ /* 0x000fca0000000003 */
[----:B------:R-:W-:-:S05]  /*4930*/  F2FP.SATFINITE.E4M3.F32.PACK_AB_MERGE_C R3, RZ, R3, RZ ;  /* 0x00000003ff03723e */ /* 0x000fca00048070ff */
[----:B------:R3:W-:Y:S01]  /*4940*/  STG.E.U8 desc[UR24][R10.64+0x29], R3 ;  /* 0x000029030a007986 */ /* 0x0007e2000c101118 */
[----:B------:R-:W-:Y:S05]  /*4950*/  BRA `(.L_x_85) ;  /* 0x0000000400b07947 */ /* 0x000fea0003800000 */
.L_x_36:
[----:B------:R-:W-:Y:S01]  /*4960*/  ISETP.GE.AND P2, PT, R24, 0x2, PT ;  /* 0x000000021800780c */ /* 0x000fe20003f46270 */
[-C--:B------:R-:W-:Y:S01]  /*4970*/  FMUL R66, R66, R5.reuse ;  /* 0x0000000542427220 */ /* 0x080fe20000400000 */
[----:B------:R-:W-:Y:S01]  /*4980*/  ISETP.GE.AND P1, PT, R24, 0x1, PT ;  /* 0x000000011800780c */ /* 0x000fe20003f26270 */
[-C--:B------:R-:W-:Y:S01]  /*4990*/  FMUL R67, R67, R5.reuse ;  /* 0x0000000543437220 */ /* 0x080fe20000400000 */
[C---:B------:R-:W-:Y:S01]  /*49a0*/  ISETP.LT.OR P3, PT, R4.reuse, 0x1, !P2 ;  /* 0x000000010400780c */ /* 0x040fe20005761670 */
[-C--:B------:R-:W-:Y:S01]  /*49b0*/  FMUL R65, R65, R5.reuse ;  /* 0x0000000541417220 */ /* 0x080fe20000400000 */
[----:B------:R-:W-:Y:S01]  /*49c0*/  ISETP.LT.OR P4, PT, R4, 0x1, !P1 ;  /* 0x000000010400780c */ /* 0x000fe20004f81670 */
[-C--:B------:R-:W-:Y:S01]  /*49d0*/  FMUL R64, R64, R5.reuse ;  /* 0x0000000540407220 */ /* 0x080fe20000400000 */
[----:B------:R-:W-:Y:S01]  /*49e0*/  F2FP.SATFINITE.E4M3.F32.PACK_AB_MERGE_C R3, RZ, R66, RZ ;  /* 0x00000042ff03723e */ /* 0x000fe200048070ff */
[-C--:B------:R-:W-:Y:S01]  /*49f0*/  FMUL R63, R63, R5.reuse ;  /* 0x000000053f3f7220 */ /* 0x080fe20000400000 */
[----:B------:R-:W-:Y:S01]  /*4a00*/  ISETP.GE.AND P0, PT, R24, 0x9, PT ;  /* 0x000000091800780c */ /* 0x000fe20003f06270 */
[-C--:B------:R-:W-:Y:S01]  /*4a10*/  FMUL R62, R62, R5.reuse ;  /* 0x000000053e3e7220 */ /* 0x080fe20000400000 */
[C---:B------:R-:W-:Y:S01]  /*4a20*/  ISETP.LT.OR P1, PT, R4.reuse, 0x9, !P1 ;  /* 0x000000090400780c */ /* 0x040fe20004f21670 */
[-C--:B------:R-:W-:Y:S01]  /*4a30*/  FMUL R61, R61, R5.reuse ;  /* 0x000000053d3d7220 */ /* 0x080fe20000400000 */
[----:B------:R-:W-:Y:S01]  /*4a40*/  ISETP.LT.OR P2, PT, R4, 0x9, !P2 ;  /* 0x000000090400780c */ /* 0x000fe20005741670 */
[----:B------:R-:W-:Y:S01]  /*4a50*/  FMUL R60, R60, R5 ;  /* 0x000000053c3c7220 */ /* 0x000fe20000400000 */
[----:B------:R-:W-:Y:S01]  /*4a60*/  F2FP.SATFINITE.E4M3.F32.PACK_AB_MERGE_C R67, RZ, R67, RZ ;  /* 0x00000043ff43723e */ /* 0x000fe200048070ff */
[----:B------:R1:W-:Y:S01]  /*4a70*/  @!P3 STG.E.U8 desc[UR24][R12.64+0x1], R3 ;  /* 0x000001030c00b986 */ /* 0x0003e2000c101118 */
[----:B------:R-:W-:Y:S01]  /*4a80*/  ISETP.LT.OR P5, PT, R4, 0x1, !P0 ;  /* 0x000000010400780c */ /* 0x000fe200047a1670 */
[----:B------:R-:W-:Y:S01]  /*4a90*/  FMUL R59, R59, R5 ;  /* 0x000000053b3b7220 */ /* 0x000fe20000400000 */
[----:B------:R-:W-:Y:S01]  /*4aa0*/  ISETP.GE.AND P3, PT, R24, 0xa, PT ;  /* 0x0000000a1800780c */ /* 0x000fe20003f66270 */
[----:B------:R-:W-:Y:S01]  /*4ab0*/  @!P4 STG.E.U8 desc[UR24][R12.64], R67 ;  /* 0x000000430c00c986 */ /* 0x000fe2000c101118 */
[----:B------:R-:W-:Y:S01]  /*4ac0*/  F2FP.SATFINITE.E4M3.F32.PACK_AB_MERGE_C R65, RZ, R65, RZ ;  /* 0x00000041ff41723e */ /* 0x000fe200048070ff */
[-C--:B------:R-:W-:Y:S01]  /*4ad0*/  FMUL R58, R58, R5.reuse ;  /* 0x000000053a3a7220 */ /* 0x080fe20000400000 */
[----:B------:R-:W-:Y:S01]  /*4ae0*/  F2FP.SATFINITE.E4M3.F32.PACK_AB_MERGE_C R15, RZ, R64, RZ ;  /* 0x00000040ff0f723e */ /* 0x000fe200048070ff */
[-C--:B------:R-:W-:Y:S01]  /*4af0*/  FMUL R56, R56, R5.reuse ;  /* 0x0000000538387220 */ /* 0x080fe20000400000 */
[C---:B------:R-:W-:Y:S01]  /*4b00*/  ISETP.LT.OR P4, PT, R4.reuse, 0x1, !P3 ;  /* 0x000000010400780c */ /* 0x040fe20005f81670 */
[----:B------:R-:W-:Y:S01]  /*4b10*/  @!P1 STG.E.U8 desc[UR24][R10.64], R65 ;  /* 0x000000410a009986 */ /* 0x000fe2000c101118 */
[----:B------:R-:W-:Y:S01]  /*4b20*/  ISETP.LT.OR P0, PT, R4, 0x9, !P0 ;  /* 0x000000090400780c */ /* 0x000fe20004701670 */
[----:B------:R-:W-:Y:S01]  /*4b30*/  FMUL R57, R57, R5 ;  /* 0x0000000539397220 */ /* 0x000fe20000400000 */
[----:B------:R-:W-:Y:S01]  /*4b40*/  F2FP.SATFINITE.E4M3.F32.PACK_AB_MERGE_C R63, RZ, R63, RZ ;  /* 0x0000003fff3f723e */ /* 0x000fe200048070ff */
[----:B------:R2:W-:Y:S01]  /*4b50*/  @!P2 STG.E.U8 desc[UR24][R10.64+0x1], R15 ;  /* 0x0000010f0a00a986 */ /* 0x0005e2000c101118 */
[C---:B------:R-:W-:Y:S01]  /*4b60*/  ISETP.GE.AND P2, PT, R24.reuse, 0x11, PT ;  /* 0x000000111800780c */ /* 0x040fe20003f46270 */
[-C--:B------:R-:W-:Y:S01]  /*4b70*/  FMUL R55, R55, R5.reuse ;  /* 0x0000000537377220 */ /* 0x080fe20000400000 */
[----:B------:R-:W-:Y:S01]  /*4b80*/  ISETP.GE.AND P1, PT, R24, 0x12, PT ;  /* 0x000000121800780c */ /* 0x000fe20003f26270 */
[----:B------:R-:W-:Y:S01]  /*4b90*/  @!P5 STG.E.U8 desc[UR24][R12.64+0x8], R63 ;  /* 0x0000083f0c00d986 */ /* 0x000fe2000c101118 */
[----:B------:R-:W-:Y:S01]  /*4ba0*/  ISETP.LT.OR P3, PT, R4, 0x9, !P3 ;  /* 0x000000090400780c */ /* 0x000fe20005f61670 */
[-C--:B------:R-:W-:Y:S01]  /*4bb0*/  FMUL R54, R54, R5.reuse ;  /* 0x0000000536367220 */ /* 0x080fe20000400000 */
[----:B-1----:R-:W-:Y:S01]  /*4bc0*/  F2FP.SATFINITE.E4M3.F32.PACK_AB_MERGE_C R3, RZ, R62, RZ ;  /* 0x0000003eff03723e */ /* 0x002fe200048070ff */
[-C--:B------:R-:W-:Y:S01]  /*4bd0*/  FMUL R53, R53, R5.reuse ;  /* 0x0000000535357220 */ /* 0x080fe20000400000 */
[----:B------:R-:W-:Y:S01]  /*4be0*/  ISETP.LT.OR P6, PT, R4, 0x1, !P2 ;  /* 0x000000010400780c */ /* 0x000fe200057c1670 */
[----:B------:R-:W-:Y:S01]  /*4bf0*/  FMUL R52, R52, R5 ;  /* 0x0000000534347220 */ /* 0x000fe20000400000 */
[C---:B------:R-:W-:Y:S01]  /*4c00*/  ISETP.LT.OR P5, PT, R4.reuse, 0x1, !P1 ;  /* 0x000000010400780c */ /* 0x040fe20004fa1670 */
[----:B------:R1:W-:Y:S01]  /*4c10*/  @!P4 STG.E.U8 desc[UR24][R12.64+0x9], R3 ;  /* 0x000009030c00c986 */ /* 0x0003e2000c101118 */
[----:B------:R-:W-:Y:S01]  /*4c20*/  F2FP.SATFINITE.E4M3.F32.PACK_AB_MERGE_C R61, RZ, R61, RZ ;  /* 0x0000003dff3d723e */ /* 0x000fe200048070ff */
[-C--:B------:R-:W-:Y:S01]  /*4c30*/  FMUL R51, R51, R5.reuse ;  /* 0x0000000533337220 */ /* 0x080fe20000400000 */
[----:B------:R-:W-:Y:S01]  /*4c40*/  ISETP.LT.OR P1, PT, R4, 0x9, !P1 ;  /* 0x000000090400780c */ /* 0x000fe20004f21670 */
[-C--:B------:R-:W-:Y:S01]  /*4c50*/  FMUL R50, R50, R5.reuse ;  /* 0x0000000532327220 */ /* 0x080fe20000400000 */
[----:B--2---:R-:W-:Y:S01]  /*4c60*/  F2FP.SATFINITE.E4M3.F32.PACK_AB_MERGE_C R15, RZ, R60, RZ ;  /* 0x0000003cff0f723e */ /* 0x004fe200048070ff */
[----:B------:R-:W-:Y:S01]  /*4c70*/  @!P0 STG.E.U8 desc[UR24][R10.64+0x8], R61 ;  /* 0x0000083d0a008986 */ /* 0x000fe2000c101118 */
[----:B------:R-:W-:Y:S01]  /*4c80*/  ISETP.GE.AND P0, PT, R24, 0x19, PT ;  /* 0x000000191800780c */ /* 0x000fe20003f06270 */
[----:B------:R-:W-:Y:S01]  /*4c90*/  FMUL R49, R49, R5 ;  /* 0x0000000531317220 */ /* 0x000fe20000400000 */
[----:B------:R-:W-:Y:S01]  /*4ca0*/  F2FP.SATFINITE.E4M3.F32.PACK_AB_MERGE_C R59, RZ, R59, RZ ;  /* 0x0000003bff3b723e */ /* 0x000fe200048070ff */
[----:B------:R2:W-:Y:S01]  /*4cb0*/  @!P3 STG.E.U8 desc[UR24][R10.64+0x9], R15 ;  /* 0x0000090f0a00b986 */ /* 0x0005e2000c101118 */
[----:B------:R-:W-:Y:S01]  /*4cc0*/  F2FP.SATFINITE.E4M3.F32.PACK_AB_MERGE_C R25, RZ, R58, RZ ;  /* 0x0000003aff19723e */ /* 0x000fe200048070ff */
[-C--:B------:R-:W-:Y:S01]  /*4cd0*/  FMUL R48, R48, R5.reuse ;  /* 0x0000000530307220 */ /* 0x080fe20000400000 */
[----:B------:R-:W-:Y:S01]  /*4ce0*/  ISETP.LT.OR P2, PT, R4, 0x9, !P2 ;  /* 0x000000090400780c */ /* 0x000fe20005741670 */
[----:B------:R-:W-:Y:S01]  /*4cf0*/  @!P6 STG.E.U8 desc[UR24][R12.64+0x10], R59 ;  /* 0x0000103b0c00e986 */ /* 0x000fe2000c101118 */
[----:B-1----:R-:W-:Y:S01]  /*4d00*/  F2FP.SATFINITE.E4M3.F32.PACK_AB_MERGE_C R3, RZ, R56, RZ ;  /* 0x00000038ff03723e */ /* 0x002fe200048070ff */
[-C--:B------:R-:W-:Y:S01]  /*4d10*/  FMUL R23, R23, R5.reuse ;  /* 0x0000000517177220 */ /* 0x080fe20000400000 */
[----:B------:R-:W-:Y:S01]  /*4d20*/  ISETP.GE.AND P3, PT, R24, 0x1a, PT ;  /* 0x0000001a1800780c */ /* 0x000fe20003f66270 */
[----:B------:R-:W-:Y:S01]  /*4d30*/  @!P5 STG.E.U8 desc[UR24][R12.64+0x11], R25 ;  /* 0x000011190c00d986 */ /* 0x000fe2000c101118 */
[----:B------:R-:W-:Y:S01]  /*4d40*/  ISETP.LT.OR P4, PT, R4, 0x1, !P0 ;  /* 0x000000010400780c */ /* 0x000fe20004781670 */
[-C--:B------:R-:W-:Y:S01]  /*4d50*/  FMUL R22, R22, R5.reuse ;  /* 0x0000000516167220 */ /* 0x080fe20000400000 */
[C---:B------:R-:W-:Y:S01]  /*4d60*/  ISETP.LT.OR P5, PT, R4.reuse, 0x1, !P3 ;  /* 0x000000010400780c */ /* 0x040fe20005fa1670 */
[----:B------:R1:W-:Y:S01]  /*4d70*/  @!P1 STG.E.U8 desc[UR24][R10.64+0x11], R3 ;  /* 0x000011030a009986 */ /* 0x0003e2000c101118 */
[----:B------:R-:W-:Y:S01]  /*4d80*/  ISETP.LT.OR P0, PT, R4, 0x9, !P0 ;  /* 0x000000090400780c */ /* 0x000fe20004701670 */
[-C--:B------:R-:W-:Y:S01]  /*4d90*/  FMUL R21, R21, R5.reuse ;  /* 0x0000000515157220 */ /* 0x080fe20000400000 */
[----:B------:R-:W-:Y:S01]  /*4da0*/  ISETP.GE.AND P1, PT, R24, 0x21, PT ;  /* 0x000000211800780c */ /* 0x000fe20003f26270 */
[----:B------:R-:W-:Y:S01]  /*4db0*/  FMUL R20, R20, R5 ;  /* 0x0000000514147220 */ /* 0x000fe20000400000 */
[----:B------:R-:W-:-:S02]  /*4dc0*/  F2FP.SATFINITE.E4M3.F32.PACK_AB_MERGE_C R57, RZ, R57, RZ ;  /* 0x00000039ff39723e */ /* 0x000fc400048070ff */
[----:B------:R-:W-:Y:S02]  /*4dd0*/  F2FP.SATFINITE.E4M3.F32.PACK_AB_MERGE_C R55, RZ, R55, RZ ;  /* 0x00000037ff37723e */ /* 0x000fe400048070ff */
[C---:B------:R-:W-:Y:S01]  /*4de0*/  ISETP.LT.OR P3, PT, R4.reuse, 0x9, !P3 ;  /* 0x000000090400780c */ /* 0x040fe20005f61670 */
[----:B------:R-:W-:Y:S01]  /*4df0*/  @!P2 STG.E.U8 desc[UR24][R10.64+0x10], R57 ;  /* 0x000010390a00a986 */ /* 0x000fe2000c101118 */
[----:B------:R-:W-:Y:S02]  /*4e00*/  ISETP.LT.OR P6, PT, R4, 0x1, !P1 ;  /* 0x000000010400780c */ /* 0x000fe40004fc1670 */
[----:B--2---:R-:W-:Y:S01]  /*4e10*/  F2FP.SATFINITE.E4M3.F32.PACK_AB_MERGE_C R15, RZ, R54, RZ ;  /* 0x00000036ff0f723e */ /* 0x004fe200048070ff */
[----:B------:R-:W-:Y:S01]  /*4e20*/  @!P4 STG.E.U8 desc[UR24][R12.64+0x18], R55 ;  /* 0x000018370c00c986 */ /* 0x000fe2000c101118 */
[----:B------:R-:W-:Y:S02]  /*4e30*/  F2FP.SATFINITE.E4M3.F32.PACK_AB_MERGE_C R53, RZ, R53, RZ ;  /* 0x00000035ff35723e */ /* 0x000fe400048070ff */
[----:B------:R-:W-:Y:S01]  /*4e40*/  ISETP.GE.AND P4, PT, R24, 0x22, PT ;  /* 0x000000221800780c */ /* 0x000fe20003f86270 */
[----:B------:R2:W-:Y:S01]  /*4e50*/  @!P5 STG.E.U8 desc[UR24][R12.64+0x19], R15 ;  /* 0x0000190f0c00d986 */ /* 0x0005e2000c101118 */
[----:B-1----:R-:W-:-:S02]  /*4e60*/  F2FP.SATFINITE.E4M3.F32.PACK_AB_MERGE_C R3, RZ, R52, RZ ;  /* 0x00000034ff03723e */ /* 0x002fc400048070ff */
[----:B------:R-:W-:Y:S01]  /*4e70*/  F2FP.SATFINITE.E4M3.F32.PACK_AB_MERGE_C R51, RZ, R51, RZ ;  /* 0x00000033ff33723e */ /* 0x000fe200048070ff */
[----:B------:R-:W-:Y:S01]  /*4e80*/  @!P0 STG.E.U8 desc[UR24][R10.64+0x18], R53 ;  /* 0x000018350a008986 */ /* 0x000fe2000c101118 */
[----:B------:R-:W-:Y:S02]  /*4e90*/  ISETP.LT.OR P5, PT, R4, 0x1, !P4 ;  /* 0x000000010400780c */ /* 0x000fe400067a1670 */
[C---:B------:R-:W-:Y:S01]  /*4ea0*/  ISETP.GE.AND P2, PT, R24.reuse, 0x29, PT ;  /* 0x000000291800780c */ /* 0x040fe20003f46270 */
[----:B------:R1:W-:Y:S01]  /*4eb0*/  @!P3 STG.E.U8 desc[UR24][R10.64+0x19], R3 ;  /* 0x000019030a00b986 */ /* 0x0003e2000c101118 */
[----:B------:R-:W-:Y:S02]  /*4ec0*/  ISETP.GE.AND P0, PT, R24, 0x2a, PT ;  /* 0x0000002a1800780c */ /* 0x000fe40003f06270 */
[C---:B------:R-:W-:Y:S01]  /*4ed0*/  ISETP.LT.OR P1, PT, R4.reuse, 0x9, !P1 ;  /* 0x000000090400780c */ /* 0x040fe20004f21670 */
[----:B------:R-:W-:Y:S01]  /*4ee0*/  @!P6 STG.E.U8 desc[UR24][R12.64+0x20], R51 ;  /* 0x000020330c00e986 */ /* 0x000fe2000c101118 */
[----:B------:R-:W-:-:S02]  /*4ef0*/  ISETP.LT.OR P4, PT, R4, 0x9, !P4 ;  /* 0x000000090400780c */ /* 0x000fc40006781670 */
[C---:B------:R-:W-:Y:S02]  /*4f00*/  ISETP.LT.OR P3, PT, R4.reuse, 0x1, !P2 ;  /* 0x000000010400780c */ /* 0x040fe40005761670 */
[C---:B------:R-:W-:Y:S02]  /*4f10*/  ISETP.LT.OR P6, PT, R4.reuse, 0x1, !P0 ;  /* 0x000000010400780c */ /* 0x040fe400047c1670 */
[C---:B------:R-:W-:Y:S02]  /*4f20*/  ISETP.LT.OR P2, PT, R4.reuse, 0x9, !P2 ;  /* 0x000000090400780c */ /* 0x040fe40005741670 */
[----:B------:R-:W-:Y:S02]  /*4f30*/  ISETP.LT.OR P0, PT, R4, 0x9, !P0 ;  /* 0x000000090400780c */ /* 0x000fe40004701670 */
[----:B--2---:R-:W-:Y:S02]  /*4f40*/  F2FP.SATFINITE.E4M3.F32.PACK_AB_MERGE_C R15, RZ, R50, RZ ;  /* 0x00000032ff0f723e */ /* 0x004fe400048070ff */
[----:B------:R-:W-:-:S02]  /*4f50*/  F2FP.SATFINITE.E4M3.F32.PACK_AB_MERGE_C R49, RZ, R49, RZ ;  /* 0x00000031ff31723e */ /* 0x000fc400048070ff */
[----:B-1----:R-:W-:Y:S01]  /*4f60*/  F2FP.SATFINITE.E4M3.F32.PACK_AB_MERGE_C R3, RZ, R48, RZ ;  /* 0x00000030ff03723e */ /* 0x002fe200048070ff */
[----:B------:R1:W-:Y:S01]  /*4f70*/  @!P5 STG.E.U8 desc[UR24][R12.64+0x21], R15 ;  /* 0x0000210f0c00d986 */ /* 0x0003e2000c101118 */
[----:B------:R-:W-:Y:S02]  /*4f80*/  F2FP.SATFINITE.E4M3.F32.PACK_AB_MERGE_C R23, RZ, R23, RZ ;  /* 0x00000017ff17723e */ /* 0x000fe400048070ff */
[----:B------:R-:W-:Y:S01]  /*4f90*/  F2FP.SATFINITE.E4M3.F32.PACK_AB_MERGE_C R25, RZ, R22, RZ ;  /* 0x00000016ff19723e */ /* 0x000fe200048070ff */
[----:B------:R2:W-:Y:S01]  /*4fa0*/  @!P1 STG.E.U8 desc[UR24][R10.64+0x20], R49 ;  /* 0x000020310a009986 */ /* 0x0005e2000c101118 */
[----:B------:R-:W-:-:S03]  /*4fb0*/  F2FP.SATFINITE.E4M3.F32.PACK_AB_MERGE_C R21, RZ, R21, RZ ;  /* 0x00000015ff15723e */ /* 0x000fc600048070ff */
[----:B------:R2:W-:Y:S01]  /*4fc0*/  @!P4 STG.E.U8 desc[UR24][R10.64+0x21], R3 ;  /* 0x000021030a00c986 */ /* 0x0005e2000c101118 */
[----:B-1----:R-:W-:-:S03]  /*4fd0*/  F2FP.SATFINITE.E4M3.F32.PACK_AB_MERGE_C R15, RZ, R20, RZ ;  /* 0x00000014ff0f723e */ /* 0x002fc600048070ff */
[----:B------:R2:W-:Y:S04]  /*4fe0*/  @!P3 STG.E.U8 desc[UR24][R12.64+0x28], R23 ;  /* 0x000028170c00b986 */ /* 0x0005e8000c101118 */
[----:B------:R2:W-:Y:S04]  /*4ff0*/  @!P6 STG.E.U8 desc[UR24][R12.64+0x29], R25 ;  /* 0x000029190c00e986 */ /* 0x0005e8000c101118 */
[----:B------:R2:W-:Y:S04]  /*5000*/  @!P2 STG.E.U8 desc[UR24][R10.64+0x28], R21 ;  /* 0x000028150a00a986 */ /* 0x0005e8000c101118 */
[----:B------:R2:W-:Y:S02]  /*5010*/  @!P0 STG.E.U8 desc[UR24][R10.64+0x29], R15 ;  /* 0x0000290f0a008986 */ /* 0x0005e4000c101118 */
.L_x_85:
[----:B------:R-:W-:Y:S05]  /*5020*/  BSYNC B0 ;  /* 0x0000000000007941 */ /* 0x000fea0003800000 */
.L_x_35:
[----:B-----5:R-:W-:Y:S01]  /*5030*/  IMAD.U32 R2, RZ, RZ, UR30 ;  /* 0x0000001eff027e24 */ /* 0x020fe2000f8e00ff */
[----:B------:R-:W-:Y:S01]  /*5040*/  ULDC.64 UR14, c[0x0][0x650] ;  /* 0x00019400000e7ab9 */ /* 0x000fe20000000a00 */
[----:B--23--:R-:W-:Y:S01]  /*5050*/  IMAD.U32 R3, RZ, RZ, UR31 ;  /* 0x0000001fff037e24 */ /* 0x00cfe2000f8e00ff */
[----:B------:R2:W-:Y:S01]  /*5060*/  SYNCS.ARRIVE.TRANS64.A1T0 RZ, [R18+UR19], RZ ;  /* 0x000000ff12ff79a7 */ /* 0x0005e20008100013 */
[----:B------:R-:W-:Y:S01]  /*5070*/  IMAD.U32 R3, RZ, RZ, UR6 ;  /* 0x00000006ff037e24 */ /* 0x000fe2000f8e00ff */
[C---:B------:R-:W-:Y:S01]  /*5080*/  LEA R0, P0, R2.reuse, R0, 0x1 ;  /* 0x0000000002007211 */ /* 0x040fe200078008ff */
[----:B------:R-:W-:Y:S01]  /*5090*/  IMAD.MOV.U32 R4, RZ, RZ, -0x1 ;  /* 0xffffffffff047424 */ /* 0x000fe200078e00ff */
[----:B------:R-:W-:Y:S02]  /*50a0*/  PRMT R10, RZ, 0x7610, R10 ;  /* 0x00007610ff0a7816 */ /* 0x000fe4000000000a */
[----:B------:R-:W-:Y:S01]  /*50b0*/  LEA.HI.X R9, R2, R9, R3, 0x1, P0 ;  /* 0x0000000902097211 */ /* 0x000fe200000f0c03 */
[----:B------:R-:W-:Y:S01]  /*50c0*/  IMAD.MOV.U32 R3, RZ, RZ, -0x1 ;  /* 0xffffffffff037424 */ /* 0x000fe200078e00ff */
[----:B------:R-:W-:Y:S01]  /*50d0*/  ISETP.GE.U32.AND P0, PT, R0, UR14, PT ;  /* 0x0000000e00007c0c */ /* 0x000fe2000bf06070 */
[----:B------:R-:W-:-:S03]  /*50e0*/  IMAD.MOV.U32 R2, RZ, RZ, -0x1 ;  /* 0xffffffffff027424 */ /* 0x000fc600078e00ff */
[----:B------:R-:W-:-:S13]  /*50f0*/  ISETP.GE.U32.AND.EX P0, PT, R9, UR15, PT, P0 ;  /* 0x0000000f09007c0c */ /* 0x000fda000bf06100 */
[----:B--2---:R-:W-:Y:S05]  /*5100*/  @P0 BRA `(.L_x_86) ;  /* 0x0000000400880947 */ /* 0x004fea0003800000 */
[----:B------:R-:W2:Y:S01]  /*5110*/  S2UR UR16, SR_CTAID.X ;  /* 0x00000000001079c3 */ /* 0x000ea20000002500 */
[----:B------:R-:W-:Y:S01]  /*5120*/  ULDC.64 UR14, c[0x0][0x628] ;  /* 0x00018a00000e7ab9 */ /* 0x000fe20000000a00 */
[----:B------:R-:W-:Y:S01]  /*5130*/  ULDC UR4, c[0x0][0x150] ;  /* 0x0000540000047ab9 */ /* 0x000fe20000000800 */
[----:B------:R-:W-:Y:S01]  /*5140*/  ISETP.NE.U32.AND P0, PT, RZ, UR14, PT ;  /* 0x0000000eff007c0c */ /* 0x000fe2000bf05070 */
[----:B------:R-:W-:Y:S01]  /*5150*/  ULDC UR29, c[0x0][0x630] ;  /* 0x00018c00001d7ab9 */ /* 0x000fe20000000800 */
[C---:B------:R-:W-:Y:S01]  /*5160*/  R2UR UR32, R0.reuse ;  /* 0x00000000002072ca */ /* 0x040fe200000e0000 */
[----:B------:R-:W-:Y:S01]  /*5170*/  ULDC UR34, c[0x0][0x154] ;  /* 0x0000550000227ab9 */ /* 0x000fe20000000800 */
[----:B------:R-:W-:Y:S01]  /*5180*/  ISETP.NE.AND.EX P0, PT, RZ, UR15, PT, P0 ;  /* 0x0000000fff007c0c */ /* 0x000fe2000bf05300 */
[----:B------:R-:W3:Y:S01]  /*5190*/  S2UR UR35, SR_CTAID.Y ;  /* 0x00000000002379c3 */ /* 0x000ee20000002600 */
[----:B------:R-:W-:Y:S02]  /*51a0*/  R2UR UR33, R9 ;  /* 0x00000000092172ca */ /* 0x000fe400000e0000 */
[----:B------:R-:W-:-:S02]  /*51b0*/  R2UR UR26, R0 ;  /* 0x00000000001a72ca */ /* 0x000fc400000e0000 */
[----:B------:R-:W-:Y:S02]  /*51c0*/  R2UR UR27, R9 ;  /* 0x00000000091b72ca */ /* 0x000fe400000e0000 */
[----:B--2---:R-:W-:-:S05]  /*51d0*/  I2FP.F32.U32 R2, UR16 ;  /* 0x0000001000027c45 */ /* 0x004fca0008201000 */
[----:B------:R-:W-:-:S04]  /*51e0*/  FMUL R2, R2, UR4 ;  /* 0x0000000402027c20 */ /* 0x000fc80008400000 */
[----:B------:R2:W0:Y:S01]  /*51f0*/  F2I.U32.TRUNC.NTZ R3, R2 ;  /* 0x0000000200037305 */ /* 0x000422000020f000 */
[----:B---3--:R-:W-:Y:S05]  /*5200*/  @!P0 BRA `(.L_x_87) ;  /* 0x0000000000308947 */ /* 0x008fea0003800000 */
        /* <DEDUP_REMOVED lines=12> */
.L_x_87:
[----:B------:R-:W-:Y:S01]  /*52d0*/  USHF.R.U64 UR4, UR26, UR29, UR27 ;  /* 0x0000001d1a047299 */ /* 0x000fe2000800121b */
[----:B--2---:R-:W-:Y:S01]  /*52e0*/  I2FP.F32.U32 R2, UR35 ;  /* 0x0000002300027c45 */ /* 0x004fe20008201000 */
[----:B------:R-:W-:Y:S01]  /*52f0*/  USHF.R.U32.HI UR14, URZ, UR29, UR27 ;  /* 0x0000001d3f0e7299 */ /* 0x000fe2000801161b */
[----:B0-----:R-:W-:Y:S01]  /*5300*/  R2UR UR28, R3 ;  /* 0x00000000031c72ca */ /* 0x001fe200000e0000 */
[----:B------:R-:W-:Y:S02]  /*5310*/  UIADD3 UR21, UP0, URZ, -UR4, URZ ;  /* 0x800000043f157290 */ /* 0x000fe4000ff1e03f */
[----:B------:R-:W-:Y:S01]  /*5320*/  FMUL R2, R2, UR34 ;  /* 0x0000002202027c20 */ /* 0x000fe20008400000 */
[----:B------:R-:W-:Y:S01]  /*5330*/  ULDC.64 UR26, c[0x0][0x620] ;  /* 0x00018800001a7ab9 */ /* 0x000fe20000000a00 */
[----:B------:R-:W-:Y:S01]  /*5340*/  UIADD3.X UR14, URZ, ~UR14, URZ, UP0, !UPT ;  /* 0x8000000e3f0e7290 */ /* 0x000fe200087fe43f */
[----:B------:R-:W-:Y:S01]  /*5350*/  UMOV UR22, UR32 ;  /* 0x0000002000167c82 */ /* 0x000fe20008000000 */
[----:B------:R-:W-:-:S02]  /*5360*/  UMOV UR23, UR33 ;  /* 0x0000002100177c82 */ /* 0x000fc40008000000 */
[----:B------:R-:W0:Y:S01]  /*5370*/  F2I.U32.TRUNC.NTZ R2, R2 ;  /* 0x0000000200027305 */ /* 0x000e22000020f000 */
[----:B------:R-:W-:Y:S02]  /*5380*/  UIMAD UR14, UR14, UR26, URZ ;  /* 0x0000001a0e0e72a4 */ /* 0x000fe4000f8e023f */
        /* <DEDUP_REMOVED lines=9> */
[----:B------:R-:W-:Y:S01]  /*5420*/  USHF.R.U64 UR26, UR22, UR27, UR23 ;  /* 0x0000001b161a7299 */ /* 0x000fe20008001217 */
[----:B0-----:R-:W-:Y:S01]  /*5430*/  R2UR UR32, R2 ;  /* 0x00000000022072ca */ /* 0x001fe200000e0000 */
[----:B------:R-:W-:Y:S01]  /*5440*/  USHF.R.U32.HI UR22, URZ, UR27, UR23 ;  /* 0x0000001b3f167299 */ /* 0x000fe20008011617 */
[----:B------:R-:W-:Y:S01]  /*5450*/  ISETP.NE.AND.EX P0, PT, RZ, UR15, PT, P0 ;  /* 0x0000000fff007c0c */ /* 0x000fe2000bf05300 */
[----:B------:R-:W-:Y:S01]  /*5460*/  ULDC UR33, c[0x0][0x608] ;  /* 0x0001820000217ab9 */ /* 0x000fe20000000800 */
[----:B------:R-:W-:-:S02]  /*5470*/  ULOP3.LUT UR39, URZ, UR34, URZ, 0x33, !UPT ;  /* 0x000000223f277292 */ /* 0x000fc4000f8e333f */
[----:B------:R-:W-:Y:S02]  /*5480*/  USHF.R.U64 UR34, UR26, UR33, UR22 ;  /* 0x000000211a227299 */ /* 0x000fe40008001216 */
[----:B------:R-:W-:Y:S01]  /*5490*/  USHF.R.U32.HI UR22, URZ, UR33, UR22 ;  /* 0x000000213f167299 */ /* 0x000fe20008011616 */
[----:B------:R-:W-:Y:S01]  /*54a0*/  UMOV UR36, 0x1 ;  /* 0x0000000100247882 */ /* 0x000fe20000000000 */
[----:B------:R-:W-:Y:S02]  /*54b0*/  UIADD3 UR28, -UR28, URZ, URZ ;  /* 0x0000003f1c1c7290 */ /* 0x000fe4000fffe13f */
[----:B------:R-:W-:Y:S02]  /*54c0*/  USHF.L.U32 UR27, UR36, UR38, URZ ;  /* 0x00000026241b7299 */ /* 0x000fe4000800063f */
[----:B------:R-:W-:Y:S01]  /*54d0*/  USHF.R.U64 UR36, UR34, UR38, UR22 ;  /* 0x0000002622247299 */ /* 0x000fe20008001216 */
[----:B------:R-:W-:Y:S01]  /*54e0*/  ULDC UR29, c[0x0][0x144] ;  /* 0x00005100001d7ab9 */ /* 0x000fe20000000800 */
[----:B------:R-:W-:Y:S01]  /*54f0*/  ULDC UR20, c[0x0][0x600] ;  /* 0x0001800000147ab9 */ /* 0x000fe20000000800 */
[----:B------:R-:W-:-:S02]  /*5500*/  UIADD3 UR37, -UR32, URZ, URZ ;  /* 0x0000003f20257290 */ /* 0x000fc4000fffe13f */
[----:B------:R-:W-:Y:S02]  /*5510*/  USHF.R.U32.HI UR33, URZ, UR38, UR22 ;  /* 0x000000263f217299 */ /* 0x000fe40008011616 */
[----:B------:R-:W-:Y:S02]  /*5520*/  UIADD3 UR21, UR20, -0x1, URZ ;  /* 0xffffffff14157890 */ /* 0x000fe4000fffe03f */
        /* <DEDUP_REMOVED lines=16> */
.L_x_88:
[----:B------:R-:W-:Y:S01]  /*5630*/  USHF.R.U64 UR14, UR32, UR40, UR33 ;  /* 0x00000028200e7299 */ /* 0x000fe20008001221 */
[----:B------:R-:W-:Y:S01]  /*5640*/  IMAD.MOV.U32 R10, RZ, RZ, 0x1 ;  /* 0x00000001ff0a7424 */ /* 0x000fe200078e00ff */
[----:B------:R-:W-:Y:S01]  /*5650*/  ULOP3.LUT UR34, UR34, UR39, URZ, 0xc0, !UPT ;  /* 0x0000002722227292 */ /* 0x000fe2000f8ec03f */
[----:B------:R-:W-:Y:S01]  /*5660*/  IMAD.U32 R2, RZ, RZ, UR4 ;  /* 0x00000004ff027e24 */ /* 0x000fe2000f8e00ff */
[----:B------:R-:W-:Y:S02]  /*5670*/  UIADD3 UR15, -UR14, URZ, URZ ;  /* 0x0000003f0e0f7290 */ /* 0x000fe4000fffe13f */
[----:B------:R-:W-:Y:S02]  /*5680*/  @UP2 UIMAD UR38, UR42, UR37, UR35 ;  /* 0x000000252a2622a4 */ /* 0x000fe4000f8e0223 */
[----:B------:R-:W-:Y:S02]  /*5690*/  ULOP3.LUT UR21, UR26, UR21, URZ, 0xc0, !UPT ;  /* 0x000000151a157292 */ /* 0x000fe4000f8ec03f */
[----:B------:R-:W-:-:S02]  /*56a0*/  UIMAD UR14, UR27, UR14, UR34 ;  /* 0x0000000e1b0e72a4 */ /* 0x000fc4000f8e0222 */
[----:B------:R-:W-:Y:S01]  /*56b0*/  UIMAD UR15, UR15, UR41, UR36 ;  /* 0x000000290f0f72a4 */ /* 0x000fe2000f8e0224 */
[----:B------:R-:W-:Y:S02]  /*56c0*/  ULDC UR16, c[0x0][0x610] ;  /* 0x0001840000107ab9 */ /* 0x000fe40000000800 */
[----:B------:R-:W-:Y:S02]  /*56d0*/  UIMAD UR14, UR14, UR16, UR38 ;  /* 0x000000100e0e72a4 */ /* 0x000fe4000f8e0226 */
[----:B------:R-:W-:-:S04]  /*56e0*/  UIMAD UR15, UR15, UR20, UR21 ;  /* 0x000000140f0f72a4 */ /* 0x000fc8000f8e0215 */
[----:B------:R-:W-:Y:S02]  /*56f0*/  USEL UR16, UR15, UR14, !UP2 ;  /* 0x0000000e0f107287 */ /* 0x000fe4000d000000 */
[----:B------:R-:W-:-:S04]  /*5700*/  USEL UR14, UR14, UR15, !UP2 ;  /* 0x0000000f0e0e7287 */ /* 0x000fc8000d000000 */
[----:B------:R-:W-:Y:S02]  /*5710*/  IMAD.U32 R3, RZ, RZ, UR16 ;  /* 0x00000010ff037e24 */ /* 0x000fe4000f8e00ff */
[----:B------:R-:W-:-:S07]  /*5720*/  IMAD.U32 R4, RZ, RZ, UR14 ;  /* 0x0000000eff047e24 */ /* 0x000fce000f8e00ff */
.L_x_86:
[----:B------:R-:W-:Y:S01]  /*5730*/  UIADD3 UR10, UR8, UR10, URZ ;  /* 0x0000000a080a7290 */ /* 0x000fe2000fffe03f */
[----:B------:R-:W-:Y:S02]  /*5740*/  LOP3.LUT P0, RZ, R10, 0xff, RZ, 0xc0, !PT ;  /* 0x000000ff0aff7812 */ /* 0x000fe4000780c0ff */
[----:B------:R-:W-:Y:S01]  /*5750*/  LOP3.LUT R68, R68, 0x1, RZ, 0x3c, !PT ;  /* 0x0000000144447812 */ /* 0x000fe200078e3cff */
[----:B------:R-:W-:Y:S02]  /*5760*/  USHF.R.U32.HI UR4, URZ, 0x3, UR10 ;  /* 0x000000033f047899 */ /* 0x000fe4000801160a */
[----:B------:R-:W-:Y:S02]  /*5770*/  UISETP.GT.U32.AND UP0, UPT, UR10, 0x7, UPT ;  /* 0x000000070a00788c */ /* 0x000fe4000bf04070 */
[----:B------:R-:W-:Y:S02]  /*5780*/  ULOP3.LUT UR4, UR4, 0x1, URZ, 0xc0, !UPT ;  /* 0x0000000104047892 */ /* 0x000fe4000f8ec03f */
[----:B------:R-:W-:-:S02]  /*5790*/  UISETP.LT.U32.AND UP0, UPT, UR8, 0x8, UP0 ;  /* 0x000000080800788c */ /* 0x000fc40008701070 */
[----:B------:R-:W-:Y:S02]  /*57a0*/  UISETP.NE.U32.AND UP1, UPT, UR4, 0x1, UPT ;  /* 0x000000010400788c */ /* 0x000fe4000bf25070 */
[----:B------:R-:W-:Y:S02]  /*57b0*/  USEL UR14, URZ, 0x1, !UP0 ;  /* 0x000000013f0e7887 */ /* 0x000fe4000c000000 */
[----:B------:R-:W-:Y:S02]  /*57c0*/  UISETP.GT.U32.AND UP1, UPT, UR8, 0x7, !UP1 ;  /* 0x000000070800788c */ /* 0x000fe4000cf24070 */
[----:B------:R-:W-:Y:S02]  /*57d0*/  ULOP3.LUT UR10, UR10, 0x7, URZ, 0xc0, !UPT ;  /* 0x000000070a0a7892 */ /* 0x000fe4000f8ec03f */
[----:B------:R-:W-:-:S04]  /*57e0*/  USEL UR4, URZ, 0x1, !UP1 ;  /* 0x000000013f047887 */ /* 0x000fc8000c800000 */
[----:B------:R-:W-:Y:S01]  /*57f0*/  ULOP3.LUT UR11, UR4, UR11, UR14, 0x96, !UPT ;  /* 0x0000000b040b7292 */ /* 0x000fe2000f8e960e */
[----:B------:R-:W-:Y:S11]  /*5800*/  @P0 BRA `(.L_x_89) ;  /* 0xffffffbc00800947 */ /* 0x000ff6000383ffff */
[----:B------:R-:W-:Y:S05]  /*5810*/  EXIT ;  /* 0x000000000000794d */ /* 0x000fea0003800000 */
.L_x_13:
[----:B------:R-:W-:-:S08]  /*5820*/  ISETP.NE.AND P0, PT, RZ, UR10, PT ;  /* 0x0000000aff007c0c */ /* 0x000fd0000bf05270 */
[----:B---3-5:R-:W0:-:S00]  /*5830*/  USETMAXREG.DEALLOC.CTAPOOL 0x28 ;  /* 0x00000028000079c8 */ /* 0x028e0000080e0500 */
[----:B------:R-:W-:Y:S05]  /*5840*/  @P0 EXIT ;  /* 0x000000000000094d */ /* 0x000fea0003800000 */
[----:B0-----:R-:W-:Y:S01]  /*5850*/  LOP3.LUT P0, RZ, R7, 0xff, RZ, 0xc0, !PT ;  /* 0x000000ff07ff7812 */ /* 0x001fe2000780c0ff */
[----:B------:R-:W-:Y:S02]  /*5860*/  IMAD.MOV.U32 R11, RZ, RZ, 0x1 ;  /* 0x00000001ff0b7424 */ /* 0x000fe400078e00ff */
[----:B------:R-:W-:-:S10]  /*5870*/  IMAD.MOV.U32 R10, RZ, RZ, RZ ;  /* 0x000000ffff0a7224 */ /* 0x000fd400078e00ff */
[----:B------:R-:W-:Y:S05]  /*5880*/  @!P0 BRA `(.L_x_90) ;  /* 0x0000000c00488947 */ /* 0x000fea0003800000 */
[----:B------:R-:W-:Y:S01]  /*5890*/  LOP3.LUT P0, RZ, R6, 0x1f, RZ, 0xc0, !PT ;  /* 0x0000001f06ff7812 */ /* 0x000fe2000780c0ff */
[----:B------:R-:W-:Y:S01]  /*58a0*/  ULDC UR13, c[0x0][0x658] ;  /* 0x00019600000d7ab9 */ /* 0x000fe20000000800 */
[----:B------:R-:W-:Y:S01]  /*58b0*/  UMOV UR8, 0xffffffff ;  /* 0xffffffff00087882 */ /* 0x000fe20000000000 */
[----:B------:R-:W-:Y:S01]  /*58c0*/  BSSY B0, `(.L_x_90) ;  /* 0x00000ce000007945 */ /* 0x000fe20003800000 */
[----:B------:R-:W-:Y:S01]  /*58d0*/  USHF.L.U32 UR8, UR8, UR13, URZ ;  /* 0x0000000d08087299 */ /* 0x000fe2000800063f */
[C---:B------:R-:W-:Y:S01]  /*58e0*/  ISETP.NE.AND P3, PT, R16.reuse, RZ, PT ;  /* 0x000000ff1000720c */ /* 0x040fe20003f65270 */
[----:B------:R-:W-:Y:S01]  /*58f0*/  IMAD.MOV.U32 R12, RZ, RZ, 0x1 ;  /* 0x00000001ff0c7424 */ /* 0x000fe200078e00ff */
[----:B------:R-:W-:Y:S01]  /*5900*/  ISETP.NE.OR P0, PT, R16, RZ, !P0 ;  /* 0x000000ff1000720c */ /* 0x000fe20004705670 */
[----:B------:R-:W-:Y:S01]  /*5910*/  IMAD.MOV.U32 R11, RZ, RZ, 0x1 ;  /* 0x00000001ff0b7424 */ /* 0x000fe200078e00ff */
[----:B------:R-:W-:Y:S01]  /*5920*/  ULDC UR4, c[0x0][0x600] ;  /* 0x0001800000047ab9 */ /* 0x000fe20000000800 */
[----:B------:R-:W-:Y:S01]  /*5930*/  IMAD.MOV.U32 R10, RZ, RZ, RZ ;  /* 0x000000ffff0a7224 */ /* 0x000fe200078e00ff */
[----:B------:R-:W-:Y:S01]  /*5940*/  UMOV UR9, 0x1 ;  /* 0x0000000100097882 */ /* 0x000fe20000000000 */
[----:B------:R-:W-:-:S02]  /*5950*/  UIADD3 UR15, UR7, 0x1, URZ ;  /* 0x00000001070f7890 */ /* 0x000fc4000fffe03f */
[----:B------:R-:W-:Y:S02]  /*5960*/  ULOP3.LUT UR21, UR5, 0x2, URZ, 0xfc, !UPT ;  /* 0x0000000205157892 */ /* 0x000fe4000f8efc3f */
[----:B------:R-:W-:Y:S02]  /*5970*/  UIADD3 UR4, UR4, -0x1, URZ ;  /* 0xffffffff04047890 */ /* 0x000fe4000fffe03f */
[----:B------:R-:W-:Y:S02]  /*5980*/  USHF.L.U32 UR13, UR9, UR13, URZ ;  /* 0x0000000d090d7299 */ /* 0x000fe4000800063f */
[----:B------:R-:W-:Y:S01]  /*5990*/  ULOP3.LUT UR14, URZ, UR8, URZ, 0x33, !UPT ;  /* 0x000000083f0e7292 */ /* 0x000fe2000f8e333f */
[----:B------:R-:W-:-:S11]  /*59a0*/  ULDC.64 UR40, c[0x0][0x198] ;  /* 0x0000660000287ab9 */ /* 0x000fd60000000a00 */
.L_x_102:
[----:B------:R-:W-:-:S03]  /*59b0*/  UMOV UR8, 0xffffffff ;  /* 0xffffffff00087882 */ /* 0x000fc60000000000 */
[----:B------:R-:W-:Y:S05]  /*59c0*/  BRA.DIV UR8, `(.L_x_91) ;  /* 0x0000001208a47947 */ /* 0x000fea000b800000 */
[----:B------:R-:W-:-:S13]  /*59d0*/  ELECT P1, URZ, PT ;  /* 0x00000000003f782f */ /* 0x000fda0003820000 */
.L_x_119:
[----:B------:R-:W0:Y:S01]  /*59e0*/  LDC R5, c[0x0][0x28c] ;  /* 0x0000a300ff057b82 */ /* 0x000e220000000800 */
[----:B------:R-:W-:Y:S01]  /*59f0*/  BSSY B1, `(.L_x_92) ;  /* 0x0000044000017945 */ /* 0x000fe20003800000 */
[----:B0-----:R-:W-:-:S13]  /*5a00*/  ISETP.LT.OR P1, PT, R5, 0x1, !P1 ;  /* 0x000000010500780c */ /* 0x001fda0004f21670 */
[----:B------:R-:W-:Y:S05]  /*5a10*/  @P1 BRA `(.L_x_93) ;  /* 0x0000000400041947 */ /* 0x000fea0003800000 */
[----:B------:R-:W-:Y:S02]  /*5a20*/  IMAD.SHL.U32 R7, R4, 0x40, RZ ;  /* 0x0000004004077824 */ /* 0x000fe400078e00ff */
[----:B------:R-:W-:Y:S02]  /*5a30*/  IMAD R8, R3, 0x30, RZ ;  /* 0x0000003003087824 */ /* 0x000fe400078e02ff */
[----:B------:R-:W-:Y:S02]  /*5a40*/  IMAD.MOV.U32 R15, RZ, RZ, RZ ;  /* 0x000000ffff0f7224 */ /* 0x000fe400078e00ff */
[----:B------:R-:W-:Y:S02]  /*5a50*/  IMAD.U32 R16, RZ, RZ, UR15 ;  /* 0x0000000fff107e24 */ /* 0x000fe4000f8e00ff */
[----:B------:R-:W-:Y:S02]  /*5a60*/  IMAD.MOV.U32 R3, RZ, RZ, R11 ;  /* 0x000000ffff037224 */ /* 0x000fe400078e000b */
[----:B------:R-:W-:-:S07]  /*5a70*/  IMAD.MOV.U32 R4, RZ, RZ, R10 ;  /* 0x000000ffff047224 */ /* 0x000fce00078e000a */
.L_x_97:
[----:B------:R-:W0:Y:S01]  /*5a80*/  S2R R6, SR_CgaCtaId ;  /* 0x0000000000067919 */ /* 0x000e220000008800 */
[----:B------:R-:W-:-:S04]  /*5a90*/  MOV R5, 0x400 ;  /* 0x0000040000057802 */ /* 0x000fc80000000f00 */
[----:B0-----:R-:W-:Y:S02]  /*5aa0*/  LEA R13, R6, R5, 0x18 ;  /* 0x00000005060d7211 */ /* 0x001fe400078ec0ff */
[----:B------:R-:W-:Y:S01]  /*5ab0*/  SHF.L.U32 R5, R3, 0x1f, RZ ;  /* 0x0000001f03057819 */ /* 0x000fe200000006ff */
[----:B------:R-:W0:Y:S02]  /*5ac0*/  @!P3 LDC R6, c[0x0][0x500] ;  /* 0x00014000ff06bb82 */ /* 0x000e240000000800 */
[----:B------:R-:W-:-:S04]  /*5ad0*/  IMAD R14, R4, 0x8, R13 ;  /* 0x00000008040e7824 */ /* 0x000fc800078e020d */
[----:B------:R-:W1:Y:S02]  /*5ae0*/  SYNCS.PHASECHK.TRANS64.TRYWAIT P1, [R14+URZ+0x40], R5 ;  /* 0x000040050e0075a7 */ /* 0x000e64000802017f */
[----:B-1----:R-:W-:Y:S05]  /*5af0*/  @!P1 BRA `(.L_x_94) ;  /* 0x0000001000789947 */ /* 0x002fea0003800000 */
.L_x_120:
[----:B------:R-:W-:Y:S01]  /*5b00*/  UPRMT UR8, UR21, 0x9910, URZ ;  /* 0x0000991015087896 */ /* 0x000fe2000800003f */
[----:B0-----:R0:W-:Y:S03]  /*5b10*/  @!P3 SYNCS.ARRIVE.TRANS64 RZ, [R14+URZ], R6 ;  /* 0x000000060effb9a7 */ /* 0x0011e6000800003f */
[----:B------:R-:W-:-:S06]  /*5b20*/  UISETP.NE.AND UP0, UPT, UR8, 0x2, UPT ;  /* 0x000000020800788c */ /* 0x000fcc000bf05270 */
[----:B------:R-:W-:-:S13]  /*5b30*/  PLOP3.LUT P1, PT, PT, PT, UP0, 0x80, 0x0 ;  /* 0x000000000000781c */ /* 0x000fda0003f2f008 */
[----:B0-----:R-:W-:Y:S05]  /*5b40*/  @P1 BRA `(.L_x_95) ;  /* 0x0000000000041947 */ /* 0x001fea0003800000 */
[----:B------:R-:W-:Y:S01]  /*5b50*/  BPT.TRAP 0x1 ;  /* 0x000000040000795c */ /* 0x000fe20000300000 */
.L_x_95:
[----:B------:R-:W-:Y:S05]  /*5b60*/  @P0 BRA `(.L_x_96) ;  /* 0x0000000000040947 */ /* 0x000fea0003800000 */
[----:B------:R-:W-:Y:S01]  /*5b70*/  BPT.TRAP 0x1 ;  /* 0x000000040000795c */ /* 0x000fe20000300000 */
.L_x_96:
[C-C-:B-1----:R-:W-:Y:S01]  /*5b80*/  IMAD R5, R4.reuse, 0x4000, R13.reuse ;  /* 0x0000400004057824 */ /* 0x142fe200078e020d */
[----:B------:R-:W-:Y:S01]  /*5b90*/  R2UR UR34, R15 ;  /* 0x000000000f2272ca */ /* 0x000fe200000e0000 */
[----:B------:R-:W-:Y:S01]  /*5ba0*/  IMAD R13, R4, 0x3000, R13 ;  /* 0x00003000040d7824 */ /* 0x000fe200078e020d */
[----:B------:R-:W-:Y:S01]  /*5bb0*/  R2UR UR33, R14 ;  /* 0x000000000e2172ca */ /* 0x000fe200000e0000 */
[----:B------:R-:W-:Y:S01]  /*5bc0*/  VIADD R16, R16, 0xffffffff ;  /* 0xffffffff10107836 */ /* 0x000fe20000000000 */
[----:B------:R-:W-:Y:S01]  /*5bd0*/  R2UR UR24, R5 ;  /* 0x00000000051872ca */ /* 0x000fe200000e0000 */
[----:B------:R-:W-:Y:S01]  /*5be0*/  UIADD3 UR22, UP0, UR40, 0xf0, URZ ;  /* 0x000000f028167890 */ /* 0x000fe2000ff1e03f */
[----:B------:R-:W-:Y:S01]  /*5bf0*/  R2UR UR8, R13 ;  /* 0x000000000d0872ca */ /* 0x000fe200000e0000 */
[----:B------:R-:W-:Y:S01]  /*5c00*/  UIADD3 UR42, UP1, UR40, 0x1f0, URZ ;  /* 0x000001f0282a7890 */ /* 0x000fe2000ff3e03f */
[----:B------:R-:W-:Y:S01]  /*5c10*/  R2UR UR36, R2 ;  /* 0x00000000022472ca */ /* 0x000fe200000e0000 */
[----:B------:R-:W-:Y:S01]  /*5c20*/  UIADD3.X UR23, URZ, UR41, URZ, UP0, !UPT ;  /* 0x000000293f177290 */ /* 0x000fe200087fe43f */
[----:B------:R-:W-:Y:S01]  /*5c30*/  R2UR UR35, R7 ;  /* 0x00000000072372ca */ /* 0x000fe200000e0000 */
[----:B------:R-:W-:Y:S01]  /*5c40*/  UIADD3.X UR43, URZ, UR41, URZ, UP1, !UPT ;  /* 0x000000293f2b7290 */ /* 0x000fe20008ffe43f */
[----:B------:R-:W-:Y:S01]  /*5c50*/  R2UR UR19, R8 ;  /* 0x00000000081372ca */ /* 0x000fe200000e0000 */
[----:B------:R-:W-:Y:S01]  /*5c60*/  UIADD3 UR26, UR34, 0x80, URZ ;  /* 0x00000080221a7890 */ /* 0x000fe2000fffe03f */
[----:B------:R-:W-:Y:S01]  /*5c70*/  ISETP.GT.AND P2, PT, R16, 0x1, PT ;  /* 0x000000011000780c */ /* 0x000fe20003f44270 */
[----:B------:R-:W-:Y:S01]  /*5c80*/  VIADD R4, R4, 0x1 ;  /* 0x0000000104047836 */ /* 0x000fe20000000000 */
[----:B------:R-:W-:Y:S01]  /*5c90*/  UMOV UR38, 0x0 ;  /* 0x0000000000267882 */ /* 0x000fe20000000000 */
[----:B------:R-:W-:Y:S01]  /*5ca0*/  UIADD3 UR32, UR24, 0x180, URZ ;  /* 0x0000018018207890 */ /* 0x000fe2000fffe03f */
[----:B------:R-:W-:Y:S01]  /*5cb0*/  VIADD R15, R15, 0x100 ;  /* 0x000001000f0f7836 */ /* 0x000fe20000000000 */
[----:B------:R-:W-:Y:S01]  /*5cc0*/  UIADD3 UR24, UR24, 0x2180, URZ ;  /* 0x0000218018187890 */ /* 0x000fe2000fffe03f */
[----:B------:R-:W-:Y:S01]  /*5cd0*/  ISETP.NE.AND P1, PT, R4, 0x8, PT ;  /* 0x000000080400780c */ /* 0x000fe20003f25270 */
[----:B------:R-:W-:-:S02]  /*5ce0*/  UIADD3 UR16, UR8, 0x20180, URZ ;  /* 0x0002018008107890 */ /* 0x000fc4000fffe03f */
[----:B------:R-:W-:Y:S01]  /*5cf0*/  UIADD3 UR8, UR8, 0x21980, URZ ;  /* 0x0002198008087890 */ /* 0x000fe2000fffe03f */
[----:B------:R-:W-:Y:S01]  /*5d00*/  SEL R6, RZ, 0x1, P1 ;  /* 0x00000001ff067807 */ /* 0x000fe20000800000 */
[----:B------:R-:W-:Y:S01]  /*5d10*/  UMOV UR39, 0x10000000 ;  /* 0x1000000000277882 */ /* 0x000fe20000000000 */
[----:B------:R-:W-:Y:S01]  /*5d20*/  UMOV UR25, UR33 ;  /* 0x0000002100197c82 */ /* 0x000fe20008000000 */
[----:B------:R-:W-:Y:S01]  /*5d30*/  UMOV UR28, UR36 ;  /* 0x00000024001c7c82 */ /* 0x000fe20008000000 */
[----:B------:R-:W-:Y:S01]  /*5d40*/  UMOV UR27, UR35 ;  /* 0x00000023001b7c82 */ /* 0x000fe20008000000 */
[----:B------:R-:W-:Y:S01]  /*5d50*/  UMOV UR17, UR33 ;  /* 0x0000002100117c82 */ /* 0x000fe20008000000 */
[----:B------:R-:W-:Y:S01]  /*5d60*/  UMOV UR18, UR34 ;  /* 0x0000002200127c82 */ /* 0x000fe20008000000 */
[----:B------:R-:W-:Y:S01]  /*5d70*/  UMOV UR20, UR36 ;  /* 0x0000002400147c82 */ /* 0x000fe20008000000 */
[----:B------:R0:W-:Y:S01]  /*5d80*/  UTMALDG.3D [UR32], [UR22], desc[UR38] ;  /* 0x00002620160075b4 */ /* 0x0001e20008011000 */
[----:B------:R-:W-:Y:S01]  /*5d90*/  UMOV UR9, UR33 ;  /* 0x0000002100097c82 */ /* 0x000fe20008000000 */
[----:B------:R-:W-:Y:S01]  /*5da0*/  UMOV UR11, UR19 ;  /* 0x00000013000b7c82 */ /* 0x000fe20008000000 */
[----:B------:R-:W-:Y:S01]  /*5db0*/  UMOV UR12, UR36 ;  /* 0x00000024000c7c82 */ /* 0x000fe20008000000 */
[----:B------:R-:W-:Y:S01]  /*5dc0*/  UMOV UR10, UR26 ;  /* 0x0000001a000a7c82 */ /* 0x000fe20008000000 */
[----:B------:R-:W-:-:S02]  /*5dd0*/  LOP3.LUT R3, R3, R6, RZ, 0x3c, !PT ;  /* 0x0000000603037212 */ /* 0x000fc400078e3cff */
[----:B------:R-:W-:Y:S01]  /*5de0*/  SEL R4, R4, RZ, P1 ;  /* 0x000000ff04047207 */ /* 0x000fe20000800000 */
[----:B------:R0:W-:Y:S01]  /*5df0*/  UTMALDG.3D [UR24], [UR22], desc[UR38] ;  /* 0x00002618160075b4 */ /* 0x0001e20008011000 */
[----:B------:R0:W-:Y:S01]  /*5e00*/  UTMALDG.3D [UR16], [UR42], desc[UR38] ;  /* 0x000026102a0075b4 */ /* 0x0001e20008011000 */
[----:B------:R0:W-:Y:S02]  /*5e10*/  UTMALDG.3D [UR8], [UR42], desc[UR38] ;  /* 0x000026082a0075b4 */ /* 0x0001e40008011000 */
[----:B0-----:R-:W-:Y:S05]  /*5e20*/  @P2 BRA `(.L_x_97) ;  /* 0xfffffffc00142947 */ /* 0x001fea000383ffff */
.L_x_93:
[----:B------:R-:W-:Y:S05]  /*5e30*/  BSYNC B1 ;  /* 0x0000000000017941 */ /* 0x000fea0003800000 */
.L_x_92:
[----:B------:R-:W-:Y:S01]  /*5e40*/  LOP3.LUT P4, RZ, R12, 0xff, RZ, 0xc0, !PT ;  /* 0x000000ff0cff7812 */ /* 0x000fe2000788c0ff */
[----:B------:R-:W-:Y:S01]  /*5e50*/  VIADD R10, R10, UR7 ;  /* 0x000000070a0a7c36 */ /* 0x000fe20008000000 */
[----:B------:R-:W-:Y:S01]  /*5e60*/  ULDC.64 UR8, c[0x0][0x650] ;  /* 0x0001940000087ab9 */ /* 0x000fe20000000a00 */
[----:B------:R-:W-:Y:S01]  /*5e70*/  BSSY B1, `(.L_x_98) ;  /* 0x0000070000017945 */ /* 0x000fe20003800000 */
[----:B------:R-:W-:Y:S02]  /*5e80*/  PRMT R5, RZ, 0x7610, R5 ;  /* 0x00007610ff057816 */ /* 0x000fe40000000005 */
[----:B------:R-:W-:Y:S02]  /*5e90*/  SHF.R.U32.HI R2, RZ, 0x3, R10 ;  /* 0x00000003ff027819 */ /* 0x000fe4000001160a */
[----:B------:R-:W-:Y:S02]  /*5ea0*/  ISETP.GT.U32.AND P1, PT, R10, 0x7, PT ;  /* 0x000000070a00780c */ /* 0x000fe40003f24070 */
[----:B------:R-:W-:-:S02]  /*5eb0*/  LOP3.LUT R2, R2, 0x1, RZ, 0xc0, !PT ;  /* 0x0000000102027812 */ /* 0x000fc400078ec0ff */
[----:B------:R-:W-:Y:S01]  /*5ec0*/  LOP3.LUT R10, R10, 0x7, RZ, 0xc0, !PT ;  /* 0x000000070a0a7812 */ /* 0x000fe200078ec0ff */
[----:B------:R-:W0:Y:S01]  /*5ed0*/  @P4 S2R R4, SR_CgaCtaId ;  /* 0x0000000000044919 */ /* 0x000e220000008800 */
[----:B------:R-:W-:Y:S02]  /*5ee0*/  @P4 MOV R3, 0x400 ;  /* 0x0000040000034802 */ /* 0x000fe40000000f00 */
[----:B------:R-:W-:Y:S02]  /*5ef0*/  ISETP.NE.U32.AND P2, PT, R2, 0x1, PT ;  /* 0x000000010200780c */ /* 0x000fe40003f45070 */
[----:B------:R-:W-:Y:S02]  /*5f00*/  PRMT R12, RZ, 0x7610, R12 ;  /* 0x00007610ff0c7816 */ /* 0x000fe4000000000c */
[----:B0-----:R-:W-:Y:S01]  /*5f10*/  @P4 LEA R3, R4, R3, 0x18 ;  /* 0x0000000304034211 */ /* 0x001fe200078ec0ff */
[----:B------:R-:W-:-:S03]  /*5f20*/  IMAD.U32 R4, RZ, RZ, UR7 ;  /* 0x00000007ff047e24 */ /* 0x000fc6000f8e00ff */
[----:B------:R0:W-:Y:S01]  /*5f30*/  @P4 SYNCS.ARRIVE.TRANS64.A1T0 RZ, [R3+URZ+0xb8], RZ ;  /* 0x0000b8ff03ff49a7 */ /* 0x0001e2000810003f */
[----:B------:R-:W-:Y:S02]  /*5f40*/  IADD3 R0, P4, R0, UR30, RZ ;  /* 0x0000001e00007c10 */ /* 0x000fe4000ff9e0ff */
[----:B------:R-:W-:Y:S02]  /*5f50*/  ISETP.LT.U32.AND P1, PT, R4, 0x8, P1 ;  /* 0x000000080400780c */ /* 0x000fe40000f21070 */
[----:B------:R-:W-:Y:S02]  /*5f60*/  IADD3.X R9, R9, UR6, RZ, P4, !PT ;  /* 0x0000000609097c10 */ /* 0x000fe4000a7fe4ff */
[----:B------:R-:W-:Y:S02]  /*5f70*/  ISETP.GE.U32.AND P4, PT, R0, UR8, PT ;  /* 0x0000000800007c0c */ /* 0x000fe4000bf86070 */
[----:B------:R-:W-:Y:S02]  /*5f80*/  SEL R2, RZ, 0x1, !P1 ;  /* 0x00000001ff027807 */ /* 0x000fe40004800000 */
[----:B------:R-:W-:-:S02]  /*5f90*/  ISETP.GE.U32.AND.EX P1, PT, R9, UR9, PT, P4 ;  /* 0x0000000909007c0c */ /* 0x000fc4000bf26140 */
[----:B------:R-:W-:Y:S01]  /*5fa0*/  ISETP.GT.U32.AND P2, PT, R4, 0x7, !P2 ;  /* 0x000000070400780c */ /* 0x000fe20005744070 */
[----:B------:R-:W-:-:S03]  /*5fb0*/  IMAD.MOV.U32 R4, RZ, RZ, -0x1 ;  /* 0xffffffffff047424 */ /* 0x000fc600078e00ff */
[----:B0-----:R-:W-:-:S04]  /*5fc0*/  SEL R3, RZ, 0x1, !P2 ;  /* 0x00000001ff037807 */ /* 0x001fc80005000000 */
[----:B------:R-:W-:Y:S01]  /*5fd0*/  LOP3.LUT R11, R3, R11, R2, 0x96, !PT ;  /* 0x0000000b030b7212 */ /* 0x000fe200078e9602 */
[----:B------:R-:W-:Y:S02]  /*5fe0*/  IMAD.MOV.U32 R3, RZ, RZ, -0x1 ;  /* 0xffffffffff037424 */ /* 0x000fe400078e00ff */
[----:B------:R-:W-:Y:S01]  /*5ff0*/  IMAD.MOV.U32 R2, RZ, RZ, -0x1 ;  /* 0xffffffffff027424 */ /* 0x000fe200078e00ff */
[----:B------:R-:W-:Y:S06]  /*6000*/  @P1 BRA `(.L_x_99) ;  /* 0x0000000400581947 */ /* 0x000fec0003800000 */
[----:B------:R-:W0:Y:S01]  /*6010*/  S2UR UR8, SR_CTAID.X ;  /* 0x00000000000879c3 */ /* 0x000e220000002500 */
[----:B------:R-:W-:Y:S01]  /*6020*/  ULDC.64 UR10, c[0x0][0x628] ;  /* 0x00018a00000a7ab9 */ /* 0x000fe20000000a00 */
[----:B------:R-:W-:Y:S01]  /*6030*/  ULDC UR9, c[0x0][0x150] ;  /* 0x0000540000097ab9 */ /* 0x000fe20000000800 */
[----:B------:R-:W-:Y:S01]  /*6040*/  ISETP.NE.U32.AND P1, PT, RZ, UR10, PT ;  /* 0x0000000aff007c0c */ /* 0x000fe2000bf25070 */
[----:B------:R-:W-:Y:S01]  /*6050*/  ULDC UR12, c[0x0][0x630] ;  /* 0x00018c00000c7ab9 */ /* 0x000fe20000000800 */
[----:B------:R-:W-:Y:S01]  /*6060*/  ULDC UR17, c[0x0][0x154] ;  /* 0x0000550000117ab9 */ /* 0x000fe20000000800 */
[----:B------:R-:W-:Y:S01]  /*6070*/  IMAD.MOV.U32 R2, RZ, RZ, R0 ;  /* 0x000000ffff027224 */ /* 0x000fe200078e0000 */
[----:B------:R-:W-:Y:S01]  /*6080*/  ISETP.NE.AND.EX P1, PT, RZ, UR11, PT, P1 ;  /* 0x0000000bff007c0c */ /* 0x000fe2000bf25310 */
[----:B------:R-:W1:Y:S01]  /*6090*/  S2UR UR16, SR_CTAID.Y ;  /* 0x00000000001079c3 */ /* 0x000e620000002600 */
[----:B0-----:R-:W-:-:S05]  /*60a0*/  I2FP.F32.U32 R3, UR8 ;  /* 0x0000000800037c45 */ /* 0x001fca0008201000 */
[----:B------:R-:W-:Y:S01]  /*60b0*/  FMUL R8, R3, UR9 ;  /* 0x0000000903087c20 */ /* 0x000fe20008400000 */
[----:B------:R-:W-:-:S05]  /*60c0*/  IMAD.MOV.U32 R3, RZ, RZ, R9 ;  /* 0x000000ffff037224 */ /* 0x000fca00078e0009 */
[----:B------:R-:W-:Y:S05]  /*60d0*/  @!P1 BRA `(.L_x_100) ;  /* 0x0000000000289947 */ /* 0x000fea0003800000 */
[----:B------:R-:W-:Y:S02]  /*60e0*/  ULDC UR9, c[0x0][0x634] ;  /* 0x00018d0000097ab9 */ /* 0x000fe40000000800 */
[----:B------:R-:W-:-:S05]  /*60f0*/  IADD3 R7, P1, R0, UR9, RZ ;  /* 0x0000000900077c10 */ /* 0x000fca000ff3e0ff */
[----:B------:R-:W-:-:S04]  /*6100*/  IMAD.X R13, RZ, RZ, R9, P1 ;  /* 0x000000ffff0d7224 */ /* 0x000fc800008e0609 */
[----:B------:R-:W-:-:S04]  /*6110*/  IMAD.WIDE.U32 R4, R13, UR10, RZ ;  /* 0x0000000a0d047c25 */ /* 0x000fc8000f8e00ff */
[----:B------:R-:W-:-:S04]  /*6120*/  IMAD.WIDE.U32 R4, P1, R7, UR11, R4 ;  /* 0x0000000b07047c25 */ /* 0x000fc8000f820004 */
[----:B------:R-:W-:-:S04]  /*6130*/  IMAD.WIDE.U32 R6, R7, UR10, RZ ;  /* 0x0000000a07067c25 */ /* 0x000fc8000f8e00ff */
[----:B------:R-:W-:Y:S01]  /*6140*/  IMAD.X R3, RZ, RZ, RZ, P1 ;  /* 0x000000ffff037224 */ /* 0x000fe200008e06ff */
[----:B------:R-:W-:Y:S01]  /*6150*/  IADD3 RZ, P1, R7, R4, RZ ;  /* 0x0000000407ff7210 */ /* 0x000fe20007f3e0ff */
[----:B------:R-:W-:-:S04]  /*6160*/  IMAD.MOV.U32 R2, RZ, RZ, R5 ;  /* 0x000000ffff027224 */ /* 0x000fc800078e0005 */
[----:B------:R-:W-:-:S08]  /*6170*/  IMAD.WIDE.U32.X R2, R13, UR11, R2, P1 ;  /* 0x0000000b0d027c25 */ /* 0x000fd000088e0402 */
.L_x_100:
[--C-:B------:R-:W-:Y:S01]  /*6180*/  SHF.R.U64 R13, R2, UR12, R3.reuse ;  /* 0x0000000c020d7c19 */ /* 0x100fe20008001203 */
[----:B------:R0:W2:Y:S01]  /*6190*/  F2I.U32.TRUNC.NTZ R7, R8 ;  /* 0x0000000800077305 */ /* 0x0000a2000020f000 */
[----:B------:R-:W-:Y:S01]  /*61a0*/  SHF.R.U32.HI R2, RZ, UR12, R3 ;  /* 0x0000000cff027c19 */ /* 0x000fe20008011603 */
[----:B------:R-:W-:Y:S01]  /*61b0*/  ULDC.64 UR10, c[0x0][0x620] ;  /* 0x00018800000a7ab9 */ /* 0x000fe20000000a00 */
[----:B------:R-:W-:Y:S01]  /*61c0*/  IADD3 R5, P1, RZ, -R13, RZ ;  /* 0x8000000dff057210 */ /* 0x000fe20007f3e0ff */
[----:B------:R-:W-:Y:S01]  /*61d0*/  ULDC.64 UR18, c[0x0][0x640] ;  /* 0x0001900000127ab9 */ /* 0x000fe20000000a00 */
[----:B-1----:R-:W-:Y:S01]  /*61e0*/  I2FP.F32.U32 R4, UR16 ;  /* 0x0000001000047c45 */ /* 0x002fe20008201000 */
[----:B------:R-:W1:Y:S01]  /*61f0*/  LDC R17, c[0x0][0x610] ;  /* 0x00018400ff117b82 */ /* 0x000e620000000800 */
[----:B------:R-:W-:Y:S01]  /*6200*/  ULDC UR12, c[0x0][0x658] ;  /* 0x00019600000c7ab9 */ /* 0x000fe20000000800 */
[----:B------:R-:W-:Y:S01]  /*6210*/  IMAD.X R2, RZ, RZ, ~R2, P1 ;  /* 0x000000ffff027224 */ /* 0x000fe200008e0e02 */
[----:B------:R-:W-:Y:S01]  /*6220*/  ISETP.NE.U32.AND P1, PT, RZ, UR18, PT ;  /* 0x00000012ff007c0c */ /* 0x000fe2000bf25070 */
[----:B------:R-:W-:Y:S01]  /*6230*/  FMUL R6, R4, UR17 ;  /* 0x0000001104067c20 */ /* 0x000fe20008400000 */
[----:B0-----:R-:W-:Y:S01]  /*6240*/  IMAD.MOV.U32 R8, RZ, RZ, R0 ;  /* 0x000000ffff087224 */ /* 0x001fe200078e0000 */
[----:B------:R-:W-:Y:S01]  /*6250*/  ULDC UR17, c[0x0][0x648] ;  /* 0x0001920000117ab9 */ /* 0x000fe20000000800 */
[----:B------:R-:W-:Y:S01]  /*6260*/  IMAD R4, R2, UR10, RZ ;  /* 0x0000000a02047c24 */ /* 0x000fe2000f8e02ff */
[----:B------:R-:W-:Y:S01]  /*6270*/  ISETP.NE.AND.EX P1, PT, RZ, UR19, PT, P1 ;  /* 0x00000013ff007c0c */ /* 0x000fe2000bf25310 */
[----:B------:R-:W-:Y:S01]  /*6280*/  IMAD.WIDE.U32 R2, R5, UR10, R8 ;  /* 0x0000000a05027c25 */ /* 0x000fe2000f8e0008 */
[----:B------:R-:W0:Y:S01]  /*6290*/  F2I.U32.TRUNC.NTZ R6, R6 ;  /* 0x0000000600067305 */ /* 0x000e22000020f000 */
[----:B--2---:R-:W-:Y:S01]  /*62a0*/  R2UR UR9, R7 ;  /* 0x00000000070972ca */ /* 0x004fe200000e0000 */
[----:B------:R-:W-:Y:S01]  /*62b0*/  ULDC UR10, c[0x0][0x618] ;  /* 0x00018600000a7ab9 */ /* 0x000fe20000000800 */
[----:B------:R-:W-:-:S04]  /*62c0*/  IMAD R5, R5, UR11, R4 ;  /* 0x0000000b05057c24 */ /* 0x000fc8000f8e0204 */
[----:B------:R-:W-:-:S05]  /*62d0*/  IMAD.IADD R3, R3, 0x1, R5 ;  /* 0x0000000103037824 */ /* 0x000fca00078e0205 */
[--C-:B------:R-:W-:Y:S02]  /*62e0*/  SHF.R.U64 R8, R2, UR10, R3.reuse ;  /* 0x0000000a02087c19 */ /* 0x100fe40008001203 */
[----:B------:R-:W-:Y:S01]  /*62f0*/  SHF.R.U32.HI R3, RZ, UR10, R3 ;  /* 0x0000000aff037c19 */ /* 0x000fe20008011603 */
[----:B------:R-:W-:Y:S01]  /*6300*/  ULDC UR10, c[0x0][0x608] ;  /* 0x00018200000a7ab9 */ /* 0x000fe20000000800 */
[----:B0-----:R-:W-:Y:S02]  /*6310*/  R2UR UR11, R6 ;  /* 0x00000000060b72ca */ /* 0x001fe400000e0000 */
[--C-:B------:R-:W-:Y:S02]  /*6320*/  SHF.R.U64 R14, R8, UR10, R3.reuse ;  /* 0x0000000a080e7c19 */ /* 0x100fe40008001203 */
[----:B------:R-:W-:Y:S01]  /*6330*/  SHF.R.U32.HI R3, RZ, UR10, R3 ;  /* 0x0000000aff037c19 */ /* 0x000fe20008011603 */
[----:B------:R-:W-:-:S03]  /*6340*/  UIADD3 UR10, -UR9, URZ, URZ ;  /* 0x0000003f090a7290 */ /* 0x000fc6000fffe13f */
[--C-:B------:R-:W-:Y:S01]  /*6350*/  SHF.R.U64 R16, R14, UR12, R3.reuse ;  /* 0x0000000c0e107c19 */ /* 0x100fe20008001203 */
[----:B------:R-:W-:Y:S01]  /*6360*/  ULDC UR9, c[0x0][0x144] ;  /* 0x0000510000097ab9 */ /* 0x000fe20000000800 */
[----:B------:R-:W-:-:S03]  /*6370*/  SHF.R.U32.HI R3, RZ, UR12, R3 ;  /* 0x0000000cff037c19 */ /* 0x000fc60008011603 */
[----:B------:R-:W-:Y:S01]  /*6380*/  IMAD.MOV.U32 R2, RZ, RZ, R16 ;  /* 0x000000ffff027224 */ /* 0x000fe200078e0010 */
[----:B------:R-:W-:Y:S06]  /*6390*/  @!P1 BRA `(.L_x_101) ;  /* 0x0000000000289947 */ /* 0x000fec0003800000 */
        /* <DEDUP_REMOVED lines=10> */
.L_x_101:
[----:B------:R-:W-:Y:S01]  /*6440*/  UIADD3 UR11, -UR11, URZ, URZ ;  /* 0x0000003f0b0b7290 */ /* 0x000fe2000fffe13f */
[----:B------:R-:W-:Y:S01]  /*6450*/  SHF.R.U64 R3, R2, UR17, R3 ;  /* 0x0000001102037c19 */ /* 0x000fe20008001203 */
[----:B------:R-:W-:Y:S01]  /*6460*/  UIMAD UR8, UR9, UR10, UR8 ;  /* 0x0000000a090872a4 */ /* 0x000fe2000f8e0208 */
[----:B------:R-:W-:Y:S02]  /*6470*/  LOP3.LUT R2, R14, UR14, RZ, 0xc0, !PT ;  /* 0x0000000e0e027c12 */ /* 0x000fe4000f8ec0ff */
[----:B------:R-:W-:Y:S01]  /*6480*/  ULDC UR9, c[0x0][0x148] ;  /* 0x0000520000097ab9 */ /* 0x000fe20000000800 */
[----:B------:R-:W-:Y:S01]  /*6490*/  IMAD.MOV R5, RZ, RZ, -R3 ;  /* 0x000000ffff057224 */ /* 0x000fe200078e0a03 */
[----:B------:R-:W-:Y:S01]  /*64a0*/  @UP2 UIMAD UR8, UR9, UR11, UR16 ;  /* 0x0000000b090822a4 */ /* 0x000fe2000f8e0210 */
[----:B------:R-:W-:Y:S01]  /*64b0*/  IMAD R4, R3, UR13, R2 ;  /* 0x0000000d03047c24 */ /* 0x000fe2000f8e0202 */
[----:B------:R-:W-:Y:S01]  /*64c0*/  LOP3.LUT R7, R8, UR4, RZ, 0xc0, !PT ;  /* 0x0000000408077c12 */ /* 0x000fe2000f8ec0ff */
[----:B------:R-:W-:Y:S01]  /*64d0*/  ULDC UR9, c[0x0][0x638] ;  /* 0x00018e0000097ab9 */ /* 0x000fe20000000800 */
[----:B------:R-:W-:Y:S01]  /*64e0*/  PLOP3.LUT P1, PT, PT, PT, UP2, 0x80, 0x0 ;  /* 0x000000000000781c */ /* 0x000fe20003f2f028 */
[----:B------:R-:W-:-:S02]  /*64f0*/  IMAD R2, R5, UR9, R16 ;  /* 0x0000000905027c24 */ /* 0x000fc4000f8e0210 */
[----:B-1----:R-:W-:Y:S01]  /*6500*/  IMAD R4, R4, R17, UR8 ;  /* 0x0000000804047e24 */ /* 0x002fe2000f8e0211 */
[----:B------:R-:W-:Y:S01]  /*6510*/  ULDC UR8, c[0x0][0x600] ;  /* 0x0001800000087ab9 */ /* 0x000fe20000000800 */
[----:B------:R-:W-:Y:S02]  /*6520*/  IMAD.MOV.U32 R5, RZ, RZ, 0x1 ;  /* 0x00000001ff057424 */ /* 0x000fe400078e00ff */
[----:B------:R-:W-:Y:S02]  /*6530*/  IMAD R7, R2, UR8, R7 ;  /* 0x0000000802077c24 */ /* 0x000fe4000f8e0207 */
[----:B------:R-:W-:-:S03]  /*6540*/  IMAD.MOV.U32 R2, RZ, RZ, R13 ;  /* 0x000000ffff027224 */ /* 0x000fc600078e000d */
[----:B------:R-:W-:Y:S02]  /*6550*/  SEL R3, R7, R4, !P1 ;  /* 0x0000000407037207 */ /* 0x000fe40004800000 */
[----:B------:R-:W-:-:S07]  /*6560*/  SEL R4, R4, R7, !P1 ;  /* 0x0000000704047207 */ /* 0x000fce0004800000 */
.L_x_99:
[----:B------:R-:W-:Y:S05]  /*6570*/  BSYNC B1 ;  /* 0x0000000000017941 */ /* 0x000fea0003800000 */
.L_x_98:
[----:B------:R-:W-:-:S13]  /*6580*/  LOP3.LUT P1, RZ, R5, 0xff, RZ, 0xc0, !PT ;  /* 0x000000ff05ff7812 */ /* 0x000fda000782c0ff */
[----:B------:R-:W-:Y:S05]  /*6590*/  @P1 BRA `(.L_x_102) ;  /* 0xfffffff400041947 */ /* 0x000fea000383ffff */
[----:B------:R-:W-:Y:S05]  /*65a0*/  BSYNC B0 ;  /* 0x0000000000007941 */ /* 0x000fea0003800000 */
.L_x_90:
[----:B------:R-:W-:-:S03]  /*65b0*/  UMOV UR8, 0xffffffff ;  /* 0xffffffff00087882 */ /* 0x000fc60000000000 */
[----:B------:R-:W-:Y:S05]  /*65c0*/  BRA.DIV UR8, `(.L_x_103) ;  /* 0x0000000608d87947 */ /* 0x000fea000b800000 */
[----:B------:R-:W-:-:S13]  /*65d0*/  ELECT P0, URZ, PT ;  /* 0x00000000003f782f */ /* 0x000fda0003800000 */
.L_x_123:
[----:B------:R-:W-:Y:S04]  /*65e0*/  BSSY B0, `(.L_x_104) ;  /* 0x0000050000007945 */ /* 0x000fe80003800000 */
[----:B------:R-:W-:Y:S05]  /*65f0*/  @!P0 BRA `(.L_x_105) ;  /* 0x0000000400388947 */ /* 0x000fea0003800000 */
[----:B------:R-:W-:-:S04]  /*6600*/  ULOP3.LUT UR8, UR5, 0x2, URZ, 0xfc, !UPT ;  /* 0x0000000205087892 */ /* 0x000fc8000f8efc3f */
[----:B------:R-:W-:-:S06]  /*6610*/  UISETP.NE.AND UP0, UPT, UR8, 0x3, UPT ;  /* 0x000000030800788c */ /* 0x000fcc000bf05270 */
[----:B------:R-:W-:-:S13]  /*6620*/  PLOP3.LUT P0, PT, PT, PT, UP0, 0x80, 0x0 ;  /* 0x000000000000781c */ /* 0x000fda0003f0f008 */
[----:B------:R-:W-:Y:S05]  /*6630*/  @!P0 BRA `(.L_x_106) ;  /* 0x0000000000048947 */ /* 0x000fea0003800000 */
[----:B------:R-:W-:Y:S01]  /*6640*/  BPT.TRAP 0x1 ;  /* 0x000000040000795c */ /* 0x000fe20000300000 */
.L_x_106:
[----:B------:R-:W0:Y:S01]  /*6650*/  S2R R3, SR_CgaCtaId ;  /* 0x0000000000037919 */ /* 0x000e220000008800 */
[----:B------:R-:W-:Y:S02]  /*6660*/  MOV R0, 0x400 ;  /* 0x0000040000007802 */ /* 0x000fe40000000f00 */
[----:B------:R-:W-:Y:S02]  /*6670*/  SHF.L.U32 R2, R11, 0x1f, RZ ;  /* 0x0000001f0b027819 */ /* 0x000fe400000006ff */
[----:B0-----:R-:W-:-:S05]  /*6680*/  LEA R3, R3, R0, 0x18 ;  /* 0x0000000003037211 */ /* 0x001fca00078ec0ff */
[----:B------:R-:W-:-:S04]  /*6690*/  VIADD R3, R3, 0x40 ;  /* 0x0000004003037836 */ /* 0x000fc80000000000 */
[C---:B------:R-:W-:Y:S02]  /*66a0*/  IMAD R5, R10.reuse, 0x8, R3 ;  /* 0x000000080a057824 */ /* 0x040fe400078e0203 */
[----:B------:R-:W-:Y:S02]  /*66b0*/  VIADD R10, R10, 0x1 ;  /* 0x000000010a0a7836 */ /* 0x000fe40000000000 */
[----:B------:R-:W0:Y:S03]  /*66c0*/  SYNCS.PHASECHK.TRANS64.TRYWAIT P0, [R5+URZ], R2 ;  /* 0x00000002050075a7 */ /* 0x000e26000800017f */
[----:B------:R-:W-:-:S04]  /*66d0*/  ISETP.NE.AND P1, PT, R10, 0x8, PT ;  /* 0x000000080a00780c */ /* 0x000fc80003f25270 */
[----:B------:R-:W-:Y:S02]  /*66e0*/  SEL R0, RZ, 0x1, P1 ;  /* 0x00000001ff007807 */ /* 0x000fe40000800000 */
[----:B------:R-:W-:Y:S02]  /*66f0*/  SEL R10, R10, RZ, P1 ;  /* 0x000000ff0a0a7207 */ /* 0x000fe40000800000 */
[----:B------:R-:W-:-:S03]  /*6700*/  LOP3.LUT R11, R11, R0, RZ, 0x3c, !PT ;  /* 0x000000000b0b7212 */ /* 0x000fc600078e3cff */
[----:B------:R-:W-:Y:S01]  /*6710*/  IMAD R7, R10, 0x8, R3 ;  /* 0x000000080a077824 */ /* 0x000fe200078e0203 */
[----:B------:R-:W-:Y:S01]  /*6720*/  SHF.L.U32 R4, R11, 0x1f, RZ ;  /* 0x0000001f0b047819 */ /* 0x000fe200000006ff */
[----:B0-----:R-:W-:Y:S06]  /*6730*/  @!P0 BRA `(.L_x_107) ;  /* 0x0000000400a08947 */ /* 0x001fec0003800000 */
.L_x_124:
[----:B------:R-:W1:Y:S01]  /*6740*/  SYNCS.PHASECHK.TRANS64.TRYWAIT P0, [R7+URZ], R4 ;  /* 0x00000004070075a7 */ /* 0x000e62000800017f */
[----:B------:R-:W-:-:S05]  /*6750*/  VIADD R0, R10, 0x1 ;  /* 0x000000010a007836 */ /* 0x000fca0000000000 */
[----:B------:R-:W-:-:S04]  /*6760*/  ISETP.NE.AND P1, PT, R0, 0x8, PT ;  /* 0x000000080000780c */ /* 0x000fc80003f25270 */
[----:B0-----:R-:W-:Y:S02]  /*6770*/  SEL R2, RZ, 0x1, P1 ;  /* 0x00000001ff027807 */ /* 0x001fe40000800000 */
[----:B------:R-:W-:Y:S02]  /*6780*/  SEL R0, R0, RZ, P1 ;  /* 0x000000ff00007207 */ /* 0x000fe40000800000 */
[----:B------:R-:W-:-:S03]  /*6790*/  LOP3.LUT R11, R11, R2, RZ, 0x3c, !PT ;  /* 0x000000020b0b7212 */ /* 0x000fc600078e3cff */
[----:B------:R-:W-:Y:S01]  /*67a0*/  IMAD R6, R0, 0x8, R3 ;  /* 0x0000000800067824 */ /* 0x000fe200078e0203 */
[----:B------:R-:W-:Y:S01]  /*67b0*/  SHF.L.U32 R5, R11, 0x1f, RZ ;  /* 0x0000001f0b057819 */ /* 0x000fe200000006ff */
[----:B-1----:R-:W-:Y:S06]  /*67c0*/  @!P0 BRA `(.L_x_108) ;  /* 0x0000000400908947 */ /* 0x002fec0003800000 */
.L_x_125:
[----:B------:R-:W1:Y:S01]  /*67d0*/  SYNCS.PHASECHK.TRANS64.TRYWAIT P0, [R6+URZ], R5 ;  /* 0x00000005060075a7 */ /* 0x000e62000800017f */
[----:B------:R-:W-:-:S05]  /*67e0*/  VIADD R0, R0, 0x1 ;  /* 0x0000000100007836 */ /* 0x000fca0000000000 */
[----:B------:R-:W-:-:S04]  /*67f0*/  ISETP.NE.AND P1, PT, R0, 0x8, PT ;  /* 0x000000080000780c */ /* 0x000fc80003f25270 */
[----:B------:R-:W-:Y:S02]  /*6800*/  SEL R2, RZ, 0x1, P1 ;  /* 0x00000001ff027807 */ /* 0x000fe40000800000 */
[----:B------:R-:W-:Y:S02]  /*6810*/  SEL R0, R0, RZ, P1 ;  /* 0x000000ff00007207 */ /* 0x000fe40000800000 */
[----:B------:R-:W-:-:S03]  /*6820*/  LOP3.LUT R11, R11, R2, RZ, 0x3c, !PT ;  /* 0x000000020b0b7212 */ /* 0x000fc600078e3cff */
[----:B0-----:R-:W-:Y:S01]  /*6830*/  IMAD R7, R0, 0x8, R3 ;  /* 0x0000000800077824 */ /* 0x001fe200078e0203 */
[----:B------:R-:W-:Y:S01]  /*6840*/  SHF.L.U32 R4, R11, 0x1f, RZ ;  /* 0x0000001f0b047819 */ /* 0x000fe200000006ff */
[----:B-1----:R-:W-:Y:S06]  /*6850*/  @!P0 BRA `(.L_x_109) ;  /* 0x0000000400808947 */ /* 0x002fec0003800000 */
.L_x_126:
        /* <DEDUP_REMOVED lines=9> */
.L_x_127:
        /* <DEDUP_REMOVED lines=9> */
.L_x_128:
        /* <DEDUP_REMOVED lines=9> */
.L_x_129:
[----:B------:R-:W1:Y:S01]  /*6a10*/  SYNCS.PHASECHK.TRANS64.TRYWAIT P0, [R6+URZ], R5 ;  /* 0x00000005060075a7 */ /* 0x000e62000800017f */
[----:B------:R-:W-:-:S05]  /*6a20*/  VIADD R0, R0, 0x1 ;  /* 0x0000000100007836 */ /* 0x000fca0000000000 */
[----:B------:R-:W-:-:S04]  /*6a30*/  ISETP.NE.AND P1, PT, R0, 0x8, PT ;  /* 0x000000080000780c */ /* 0x000fc80003f25270 */
[----:B------:R-:W-:Y:S02]  /*6a40*/  SEL R2, RZ, 0x1, P1 ;  /* 0x00000001ff027807 */ /* 0x000fe40000800000 */
[----:B------:R-:W-:Y:S02]  /*6a50*/  SEL R0, R0, RZ, P1 ;  /* 0x000000ff00007207 */ /* 0x000fe40000800000 */
[----:B------:R-:W-:Y:S01]  /*6a60*/  LOP3.LUT R2, R11, R2, RZ, 0x3c, !PT ;  /* 0x000000020b027212 */ /* 0x000fe200078e3cff */
[----:B-1----:R-:W-:Y:S06]  /*6a70*/  @!P0 BRA `(.L_x_113) ;  /* 0x0000000400488947 */ /* 0x002fec0003800000 */
.L_x_130:
[----:B------:R-:W-:Y:S01]  /*6a80*/  IMAD R3, R0, 0x8, R3 ;  /* 0x0000000800037824 */ /* 0x000fe200078e0203 */
[----:B------:R-:W-:-:S07]  /*6a90*/  SHF.L.U32 R0, R2, 0x1f, RZ ;  /* 0x0000001f02007819 */ /* 0x000fce00000006ff */
.L_x_114:
[----:B--2---:R2:W3:Y:S02]  /*6aa0*/  SYNCS.PHASECHK.TRANS64.TRYWAIT P0, [R3+URZ], R0 ;  /* 0x00000000030075a7 */ /* 0x0044e4000800017f */
[----:B---3--:R-:W-:Y:S05]  /*6ab0*/  @!P0 NANOSLEEP.SYNCS 0x989680 ;  /* 0x009896800000895d */ /* 0x008fea0003900000 */
[----:B------:R-:W3:Y:S02]  /*6ac0*/  @!P0 SYNCS.PHASECHK.TRANS64 P0, [R3+URZ], R0 ;  /* 0x00000000030085a7 */ /* 0x000ee4000800007f */
[----:B---3--:R-:W-:Y:S05]  /*6ad0*/  @!P0 BRA `(.L_x_114) ;  /* 0xfffffffc00f08947 */ /* 0x008fea000383ffff */
.L_x_105:
[----:B------:R-:W-:Y:S05]  /*6ae0*/  BSYNC B0 ;  /* 0x0000000000007941 */ /* 0x000fea0003800000 */
.L_x_104:
[----:B------:R-:W-:Y:S05]  /*6af0*/  EXIT ;  /* 0x000000000000794d */ /* 0x000fea0003800000 */
.L_x_15:
[----:B0-----:R0:W1:Y:S02]  /*6b00*/  SYNCS.PHASECHK.TRANS64.TRYWAIT P0, [R17+URZ+-0x8], R10 ;  /* 0xfffff80a110075a7 */ /* 0x001064000800017f */
[----:B-1----:R-:W-:Y:S05]  /*6b10*/  @!P0 NANOSLEEP.SYNCS 0x989680 ;  /* 0x009896800000895d */ /* 0x002fea0003900000 */
[----:B------:R-:W1:Y:S02]  /*6b20*/  @!P0 SYNCS.PHASECHK.TRANS64 P0, [R17+URZ+-0x8], R10 ;  /* 0xfffff80a110085a7 */ /* 0x000e64000800007f */
[----:B-1----:R-:W-:Y:S05]  /*6b30*/  @!P0 BRA `(.L_x_15) ;  /* 0xfffffffc00f08947 */ /* 0x002fea000383ffff */
[----:B------:R-:W-:Y:S05]  /*6b40*/  BRA `(.L_x_115) ;  /* 0xffffffa800cc7947 */ /* 0x000fea000383ffff */
.L_x_20:
[----:B-1----:R-:W-:-:S04]  /*6b50*/  IMAD.U32 R11, RZ, RZ, UR4 ;  /* 0x00000004ff0b7e24 */ /* 0x002fc8000f8e00ff */
[----:B------:R1:W2:Y:S03]  /*6b60*/  SYNCS.PHASECHK.TRANS64.TRYWAIT P0, [R11+URZ], R10 ;  /* 0x0000000a0b0075a7 */ /* 0x0002a6000800017f */
[----:B--2---:R-:W-:Y:S05]  /*6b70*/  @!P0 NANOSLEEP.SYNCS 0x989680 ;  /* 0x009896800000895d */ /* 0x004fea0003900000 */
[----:B------:R-:W2:Y:S02]  /*6b80*/  @!P0 SYNCS.PHASECHK.TRANS64 P0, [R11+URZ], R10 ;  /* 0x0000000a0b0085a7 */ /* 0x000ea4000800007f */
[----:B--2---:R-:W-:Y:S05]  /*6b90*/  @!P0 BRA `(.L_x_20) ;  /* 0xfffffffc00ec8947 */ /* 0x004fea000383ffff */
[----:B------:R-:W-:Y:S05]  /*6ba0*/  BRA `(.L_x_19) ;  /* 0xffffffac00587947 */ /* 0x000fea000383ffff */
.L_x_26:
[----:B-1----:R-:W-:-:S04]  /*6bb0*/  IMAD.U32 R12, RZ, RZ, UR22 ;  /* 0x00000016ff0c7e24 */ /* 0x002fc8000f8e00ff */
[----:B------:R1:W2:Y:S03]  /*6bc0*/  SYNCS.PHASECHK.TRANS64.TRYWAIT P0, [R12+URZ], R11 ;  /* 0x0000000b0c0075a7 */ /* 0x0002a6000800017f */
[----:B--2---:R-:W-:Y:S05]  /*6bd0*/  @!P0 NANOSLEEP.SYNCS 0x989680 ;  /* 0x009896800000895d */ /* 0x004fea0003900000 */
[----:B------:R-:W2:Y:S02]  /*6be0*/  @!P0 SYNCS.PHASECHK.TRANS64 P0, [R12+URZ], R11 ;  /* 0x0000000b0c0085a7 */ /* 0x000ea4000800007f */
[----:B--2---:R-:W-:Y:S05]  /*6bf0*/  @!P0 BRA `(.L_x_26) ;  /* 0xfffffffc00ec8947 */ /* 0x004fea000383ffff */
[----:B------:R-:W-:Y:S05]  /*6c00*/  BRA `(.L_x_25) ;  /* 0xffffffb800007947 */ /* 0x000fea000383ffff */
.L_x_34:
[----:B--2---:R2:W4:Y:S02]  /*6c10*/  SYNCS.PHASECHK.TRANS64.TRYWAIT P0, [R17+URZ+0x8], R10 ;  /* 0x0000080a110075a7 */ /* 0x004524000800017f */
[----:B----4-:R-:W-:Y:S05]  /*6c20*/  @!P0 NANOSLEEP.SYNCS 0x989680 ;  /* 0x009896800000895d */ /* 0x010fea0003900000 */
[----:B------:R-:W4:Y:S02]  /*6c30*/  @!P0 SYNCS.PHASECHK.TRANS64 P0, [R17+URZ+0x8], R10 ;  /* 0x0000080a110085a7 */ /* 0x000f24000800007f */
[----:B----4-:R-:W-:Y:S05]  /*6c40*/  @!P0 BRA `(.L_x_34) ;  /* 0xfffffffc00f08947 */ /* 0x010fea000383ffff */
[----:B------:R-:W-:Y:S05]  /*6c50*/  BRA `(.L_x_116) ;  /* 0xffffffc400507947 */ /* 0x000fea000383ffff */
.L_x_91:
[----:B------:R-:W-:Y:S01]  /*6c60*/  BSSY B1, `(.L_x_117) ;  /* 0x0000006000017945 */ /* 0x000fe20003800000 */
[----:B------:R-:W-:-:S07]  /*6c70*/  IMAD.MOV.U32 R5, RZ, RZ, -0x1 ;  /* 0xffffffffff057424 */ /* 0x000fce00078e00ff */
[----:B------:R-:W-:Y:S05]  /*6c80*/  WARPSYNC.COLLECTIVE R5, `(.L_x_118) ;  /* 0x00000000050c7348 */ /* 0x000fea0003c00000 */
[----:B------:R-:W-:Y:S02]  /*6c90*/  ELECT P1, UR62, PT ;  /* 0x00000000003e782f */ /* 0x000fe40003820000 */
[----:B------:R-:W-:Y:S01]  /*6ca0*/  MOV R5, UR62 ;  /* 0x0000003e00057c02 */ /* 0x000fe20008000f00 */
[----:B------:R-:W-:Y:S10]  /*6cb0*/  ENDCOLLECTIVE ;  /* 0x000000000000791b */ /* 0x000ff40003800000 */
.L_x_118:
[----:B------:R-:W-:Y:S05]  /*6cc0*/  BSYNC B1 ;  /* 0x0000000000017941 */ /* 0x000fea0003800000 */
.L_x_117:
[----:B------:R-:W-:Y:S05]  /*6cd0*/  BRA `(.L_x_119) ;  /* 0xffffffec00407947 */ /* 0x000fea000383ffff */
.L_x_94:
[----:B-1----:R1:W2:Y:S02]  /*6ce0*/  SYNCS.PHASECHK.TRANS64.TRYWAIT P1, [R14+URZ+0x40], R5 ;  /* 0x000040050e0075a7 */ /* 0x0022a4000802017f */
[----:B--2---:R-:W-:Y:S05]  /*6cf0*/  @!P1 NANOSLEEP.SYNCS 0x989680 ;  /* 0x009896800000995d */ /* 0x004fea0003900000 */
[----:B------:R-:W2:Y:S02]  /*6d00*/  @!P1 SYNCS.PHASECHK.TRANS64 P1, [R14+URZ+0x40], R5 ;  /* 0x000040050e0095a7 */ /* 0x000ea4000802007f */
[----:B--2---:R-:W-:Y:S05]  /*6d10*/  @!P1 BRA `(.L_x_94) ;  /* 0xfffffffc00f09947 */ /* 0x004fea000383ffff */
[----:B------:R-:W-:Y:S05]  /*6d20*/  BRA `(.L_x_120) ;  /* 0xffffffec00747947 */ /* 0x000fea000383ffff */
.L_x_103:
[----:B------:R-:W-:Y:S01]  /*6d30*/  BSSY B0, `(.L_x_121) ;  /* 0x0000006000007945 */ /* 0x000fe20003800000 */
[----:B------:R-:W-:-:S07]  /*6d40*/  IMAD.MOV.U32 R5, RZ, RZ, -0x1 ;  /* 0xffffffffff057424 */ /* 0x000fce00078e00ff */
[----:B------:R-:W-:Y:S05]  /*6d50*/  WARPSYNC.COLLECTIVE R5, `(.L_x_122) ;  /* 0x00000000050c7348 */ /* 0x000fea0003c00000 */
[----:B------:R-:W-:Y:S02]  /*6d60*/  ELECT P1, UR62, PT ;  /* 0x00000000003e782f */ /* 0x000fe40003820000 */
[----:B------:R-:W-:Y:S01]  /*6d70*/  MOV R5, UR62 ;  /* 0x0000003e00057c02 */ /* 0x000fe20008000f00 */
[----:B------:R-:W-:Y:S10]  /*6d80*/  ENDCOLLECTIVE ;  /* 0x000000000000791b */ /* 0x000ff40003800000 */
.L_x_122:
[----:B------:R-:W-:Y:S05]  /*6d90*/  BSYNC B0 ;  /* 0x0000000000007941 */ /* 0x000fea0003800000 */
.L_x_121:
[----:B------:R-:W-:Y:S01]  /*6da0*/  PLOP3.LUT P0, PT, P1, PT, PT, 0x80, 0x0 ;  /* 0x000000000000781c */ /* 0x000fe20000f0f070 */
[----:B------:R-:W-:-:S12]  /*6db0*/  BRA `(.L_x_123) ;  /* 0xfffffff800087947 */ /* 0x000fd8000383ffff */
.L_x_107:
[----:B0-----:R0:W1:Y:S02]  /*6dc0*/  SYNCS.PHASECHK.TRANS64.TRYWAIT P0, [R5+URZ], R2 ;  /* 0x00000002050075a7 */ /* 0x001064000800017f */
[----:B-1----:R-:W-:Y:S05]  /*6dd0*/  @!P0 NANOSLEEP.SYNCS 0x989680 ;  /* 0x009896800000895d */ /* 0x002fea0003900000 */
[----:B------:R-:W1:Y:S02]  /*6de0*/  @!P0 SYNCS.PHASECHK.TRANS64 P0, [R5+URZ], R2 ;  /* 0x00000002050085a7 */ /* 0x000e64000800007f */
[----:B-1----:R-:W-:Y:S05]  /*6df0*/  @!P0 BRA `(.L_x_107) ;  /* 0xfffffffc00f08947 */ /* 0x002fea000383ffff */
[----:B------:R-:W-:Y:S05]  /*6e00*/  BRA `(.L_x_124) ;  /* 0xfffffff8004c7947 */ /* 0x000fea000383ffff */
.L_x_108:
[----:B0-----:R0:W1:Y:S02]  /*6e10*/  SYNCS.PHASECHK.TRANS64.TRYWAIT P0, [R7+URZ], R4 ;  /* 0x00000004070075a7 */ /* 0x001064000800017f */
[----:B-1----:R-:W-:Y:S05]  /*6e20*/  @!P0 NANOSLEEP.SYNCS 0x989680 ;  /* 0x009896800000895d */ /* 0x002fea0003900000 */
[----:B------:R-:W1:Y:S02]  /*6e30*/  @!P0 SYNCS.PHASECHK.TRANS64 P0, [R7+URZ], R4 ;  /* 0x00000004070085a7 */ /* 0x000e64000800007f */
[----:B-1----:R-:W-:Y:S05]  /*6e40*/  @!P0 BRA `(.L_x_108) ;  /* 0xfffffffc00f08947 */ /* 0x002fea000383ffff */
[----:B------:R-:W-:Y:S05]  /*6e50*/  BRA `(.L_x_125) ;  /* 0xfffffff8005c7947 */ /* 0x000fea000383ffff */
.L_x_109:
[----:B0-----:R0:W1:Y:S02]  /*6e60*/  SYNCS.PHASECHK.TRANS64.TRYWAIT P0, [R6+URZ], R5 ;  /* 0x00000005060075a7 */ /* 0x001064000800017f */
[----:B-1----:R-:W-:Y:S05]  /*6e70*/  @!P0 NANOSLEEP.SYNCS 0x989680 ;  /* 0x009896800000895d */ /* 0x002fea0003900000 */
[----:B------:R-:W1:Y:S02]  /*6e80*/  @!P0 SYNCS.PHASECHK.TRANS64 P0, [R6+URZ], R5 ;  /* 0x00000005060085a7 */ /* 0x000e64000800007f */
[----:B-1----:R-:W-:Y:S05]  /*6e90*/  @!P0 BRA `(.L_x_109) ;  /* 0xfffffffc00f08947 */ /* 0x002fea000383ffff */
[----:B------:R-:W-:Y:S05]  /*6ea0*/  BRA `(.L_x_126) ;  /* 0xfffffff8006c7947 */ /* 0x000fea000383ffff */
.L_x_110:
[----:B0-----:R0:W1:Y:S02]  /*6eb0*/  SYNCS.PHASECHK.TRANS64.TRYWAIT P0, [R7+URZ], R4 ;  /* 0x00000004070075a7 */ /* 0x001064000800017f */
[----:B-1----:R-:W-:Y:S05]  /*6ec0*/  @!P0 NANOSLEEP.SYNCS 0x989680 ;  /* 0x009896800000895d */ /* 0x002fea0003900000 */
[----:B------:R-:W1:Y:S02]  /*6ed0*/  @!P0 SYNCS.PHASECHK.TRANS64 P0, [R7+URZ], R4 ;  /* 0x00000004070085a7 */ /* 0x000e64000800007f */
[----:B-1----:R-:W-:Y:S05]  /*6ee0*/  @!P0 BRA `(.L_x_110) ;  /* 0xfffffffc00f08947 */ /* 0x002fea000383ffff */
[----:B------:R-:W-:Y:S05]  /*6ef0*/  BRA `(.L_x_127) ;  /* 0xfffffff8007c7947 */ /* 0x000fea000383ffff */
.L_x_111:
[----:B0-----:R0:W1:Y:S02]  /*6f00*/  SYNCS.PHASECHK.TRANS64.TRYWAIT P0, [R6+URZ], R5 ;  /* 0x00000005060075a7 */ /* 0x001064000800017f */
[----:B-1----:R-:W-:Y:S05]  /*6f10*/  @!P0 NANOSLEEP.SYNCS 0x989680 ;  /* 0x009896800000895d */ /* 0x002fea0003900000 */
[----:B------:R-:W1:Y:S02]  /*6f20*/  @!P0 SYNCS.PHASECHK.TRANS64 P0, [R6+URZ], R5 ;  /* 0x00000005060085a7 */ /* 0x000e64000800007f */
[----:B-1----:R-:W-:Y:S05]  /*6f30*/  @!P0 BRA `(.L_x_111) ;  /* 0xfffffffc00f08947 */ /* 0x002fea000383ffff */
[----:B------:R-:W-:Y:S05]  /*6f40*/  BRA `(.L_x_128) ;  /* 0xfffffff8008c7947 */ /* 0x000fea000383ffff */
.L_x_112:
[----:B0-----:R0:W1:Y:S02]  /*6f50*/  SYNCS.PHASECHK.TRANS64.TRYWAIT P0, [R7+URZ], R4 ;  /* 0x00000004070075a7 */ /* 0x001064000800017f */
[----:B-1----:R-:W-:Y:S05]  /*6f60*/  @!P0 NANOSLEEP.SYNCS 0x989680 ;  /* 0x009896800000895d */ /* 0x002fea0003900000 */
[----:B------:R-:W1:Y:S02]  /*6f70*/  @!P0 SYNCS.PHASECHK.TRANS64 P0, [R7+URZ], R4 ;  /* 0x00000004070085a7 */ /* 0x000e64000800007f */
[----:B-1----:R-:W-:Y:S05]  /*6f80*/  @!P0 BRA `(.L_x_112) ;  /* 0xfffffffc00f08947 */ /* 0x002fea000383ffff */
[----:B------:R-:W-:Y:S05]  /*6f90*/  BRA `(.L_x_129) ;  /* 0xfffffff8009c7947 */ /* 0x000fea000383ffff */
.L_x_113:
[----:B-1----:R1:W2:Y:S02]  /*6fa0*/  SYNCS.PHASECHK.TRANS64.TRYWAIT P0, [R6+URZ], R5 ;  /* 0x00000005060075a7 */ /* 0x0022a4000800017f */
[----:B--2---:R-:W-:Y:S05]  /*6fb0*/  @!P0 NANOSLEEP.SYNCS 0x989680 ;  /* 0x009896800000895d */ /* 0x004fea0003900000 */
[----:B------:R-:W2:Y:S02]  /*6fc0*/  @!P0 SYNCS.PHASECHK.TRANS64 P0, [R6+URZ], R5 ;  /* 0x00000005060085a7 */ /* 0x000ea4000800007f */
[----:B--2---:R-:W-:Y:S05]  /*6fd0*/  @!P0 BRA `(.L_x_113) ;  /* 0xfffffffc00f08947 */ /* 0x004fea000383ffff */
[----:B------:R-:W-:Y:S05]  /*6fe0*/  BRA `(.L_x_130) ;  /* 0xfffffff800a47947 */ /* 0x000fea000383ffff */
.L_x_131:
[----:B------:R-:W-:-:S00]  /*6ff0*/  BRA `(.L_x_131) ;  /* 0xfffffffc00fc7947 */ /* 0x000fc0000383ffff */
[----:B------:R-:W-:-:S00]  /*7000*/  NOP ;  /* 0x0000000000007918 */ /* 0x000fc00000000000 */
[----:B------:R-:W-:-:S00]  /*7010*/  NOP ;  /* 0x0000000000007918 */ /* 0x000fc00000000000 */
[----:B------:R-:W-:-:S00]  /*7020*/  NOP ;  /* 0x0000000000007918 */ /* 0x000fc00000000000 */
[----:B------:R-:W-:-:S00]  /*7030*/  NOP ;  /* 0x0000000000007918 */ /* 0x000fc00000000000 */
[----:B------:R-:W-:-:S00]  /*7040*/  NOP ;  /* 0x0000000000007918 */ /* 0x000fc00000000000 */
[----:B------:R-:W-:-:S00]  /*7050*/  NOP ;  /* 0x0000000000007918 */ /* 0x000fc00000000000 */
[----:B------:R-:W-:-:S00]  /*7060*/  NOP ;  /* 0x0000000000007918 */ /* 0x000fc00000000000 */
[----:B------:R-:W-:-:S00]  /*7070*/  NOP ;  /* 0x0000000000007918 */ /* 0x000fc00000000000 */
.L_x_132:


//--------------------- .nv.shared._ZN7cutlass13device_kernelINS_4gemm6kernel13GemmUniversalIN4cute5tupleIJiiiiEEENS1_10collective13CollectiveMmaINS1_37MainloopSm90TmaGmmaWarpSpecializedFP8ILi8ENS5_IJNS4_1CILi1EEESB_SB_EEENS1_32KernelTmaWarpSpecializedPingpongEEENS5_IJNSA_ILi64EEENSA_ILi48EEENSA_ILi256EEEEEENS_12float_e4m3_tENS5_IJlSB_lEEESJ_SK_NS4_8TiledMMAINS4_8MMA_AtomIJNS4_4SM904GMMA30MMA_64x16x32_F32E4M3E4M3_SS_TNILNSO_7ScaleInE1ELSQ_1EEEEEENS4_6LayoutISC_NS5_IJNSA_ILi0EEESU_SU_EEEEENS5_IJNS4_10UnderscoreESX_SX_EEEEENS4_13SM90_TMA_LOADENS4_14ComposedLayoutINS4_7SwizzleILi3ELi4ELi3EEENS4_18smem_ptr_flag_bitsILi8EEENST_INS5_IJNSA_ILi8EEENSA_ILi128EEEEEENS5_IJS17_SB_EEEEEEEvNS4_8identityES10_S1B_vS1C_EENS_8epilogue10collective6detail29Sm90TmaWarpSpecializedAdapterINS1F_15DefaultEpilogueISJ_SK_SK_NS1E_6thread17LinearCombinationISJ_Li1EffLNS1J_9ScaleType4KindE0ELNS_15FloatRoundStyleE2ESJ_EENS1_15EpilogueDefaultEEEEEvvEEEEvNT_6ParamsE --------------------------
	.section	.nv.shared._ZN7cutlass13device_kernelINS_4gemm6kernel13GemmUniversalIN4cute5tupleIJiiiiEEENS1_10collective13CollectiveMmaINS1_37MainloopSm90TmaGmmaWarpSpecializedFP8ILi8ENS5_IJNS4_1CILi1EEESB_SB_EEENS1_32KernelTmaWarpSpecializedPingpongEEENS5_IJNSA_ILi64EEENSA_ILi48EEENSA_ILi256EEEEEENS_12float_e4m3_tENS5_IJlSB_lEEESJ_SK_NS4_8TiledMMAINS4_8MMA_AtomIJNS4_4SM904GMMA30MMA_64x16x32_F32E4M3E4M3_SS_TNILNSO_7ScaleInE1ELSQ_1EEEEEENS4_6LayoutISC_NS5_IJNSA_ILi0EEESU_SU_EEEEENS5_IJNS4_10UnderscoreESX_SX_EEEEENS4_13SM90_TMA_LOADENS4_14ComposedLayoutINS4_7SwizzleILi3ELi4ELi3EEENS4_18smem_ptr_flag_bitsILi8EEENST_INS5_IJNSA_ILi8EEENSA_ILi128EEEEEENS5_IJS17_SB_EEEEEEEvNS4_8identityES10_S1B_vS1C_EENS_8epilogue10collective6detail29Sm90TmaWarpSpecializedAdapterINS1F_15DefaultEpilogueISJ_SK_SK_NS1E_6thread17LinearCombinationISJ_Li1EffLNS1J_9ScaleType4KindE0ELNS_15FloatRoundStyleE2ESJ_EENS1_15EpilogueDefaultEEEEEvvEEEEvNT_6ParamsE,"aw",@nobits
	.sectionflags	@""
	.align	16
	.zero		1024


//--------------------- .nv.shared.reserved.0     --------------------------
	.section	.nv.shared.reserved.0,"aw",@nobits
	.weak		__nv_reservedSMEM_offset_0_alias
	.size		__nv_reservedSMEM_offset_0_alias, 0, 0
	.other		__nv_reservedSMEM_offset_0_alias,@"STO_CUDA_RESERVED_SHARED STV_DEFAULT"
__nv_reservedSMEM_offset_0_alias:
	.zero		0


//--------------------- .nv.global                --------------------------
	.section	.nv.global,"aw",@nobits
.nv.global:
	.type		_ZN40_INTERNAL_452e885a_4_k_cu_ec0e2db6_131954cute1_E,@object
	.size		_ZN40_INTERNAL_452e885a_4_k_cu_ec0e2db6_131954cute1_E,(_ZN40_INTERNAL_452e885a_4_k_cu_ec0e2db6_131954cuda3std3__45__cpo6cbeginE - _ZN40_INTERNAL_452e885a_4_k_cu_ec0e2db6_131954cute1_E)
_ZN40_INTERNAL_452e885a_4_k_cu_ec0e2db6_131954cute1_E:
	.zero		1
	.type		_ZN40_INTERNAL_452e885a_4_k_cu_ec0e2db6_131954cuda3std3__45__cpo6cbeginE,@object
	.size		_ZN40_INTERNAL_452e885a_4_k_cu_ec0e2db6_131954cuda3std3__45__cpo6cbeginE,(_ZN40_INTERNAL_452e885a_4_k_cu_ec0e2db6_131954cuda3std3__48in_placeE - _ZN40_INTERNAL_452e885a_4_k_cu_ec0e2db6_131954cuda3std3__45__cpo6cbeginE)
_ZN40_INTERNAL_452e885a_4_k_cu_ec0e2db6_131954cuda3std3__45__cpo6cbeginE:
	.zero		1
	.type		_ZN40_INTERNAL_452e885a_4_k_cu_ec0e2db6_131954cuda3std3__48in_placeE,@object
	.size		_ZN40_INTERNAL_452e885a_4_k_cu_ec0e2db6_131954cuda3std3__48in_placeE,(_ZN40_INTERNAL_452e885a_4_k_cu_ec0e2db6_131954cuda3std6ranges3__45__cpo9iter_moveE - _ZN40_INTERNAL_452e885a_4_k_cu_ec0e2db6_131954cuda3std3__48in_placeE)
_ZN40_INTERNAL_452e885a_4_k_cu_ec0e2db6_131954cuda3std3__48in_placeE:
	.zero		1
	.type		_ZN40_INTERNAL_452e885a_4_k_cu_ec0e2db6_131954cuda3std6ranges3__45__cpo9iter_moveE,@object
	.size		_ZN40_INTERNAL_452e885a_4_k_cu_ec0e2db6_131954cuda3std6ranges3__45__cpo9iter_moveE,(_ZN40_INTERNAL_452e885a_4_k_cu_ec0e2db6_131954cuda3std3__45__cpo5beginE - _ZN40_INTERNAL_452e885a_4_k_cu_ec0e2db6_131954cuda3std6ranges3__45__cpo9iter_moveE)
_ZN40_INTERNAL_452e885a_4_k_cu_ec0e2db6_131954cuda3std6ranges3__45__cpo9iter_moveE:
	.zero		1
	.type		_ZN40_INTERNAL_452e885a_4_k_cu_ec0e2db6_131954cuda3std3__45__cpo5beginE,@object
	.size		_ZN40_INTERNAL_452e885a_4_k_cu_ec0e2db6_131954cuda3std3__45__cpo5beginE,(_ZN40_INTERNAL_452e885a_4_k_cu_ec0e2db6_131954cuda3std3__442_GLOBAL__N__452e885a_4_k_cu_ec0e2db6_131956ignoreE - _ZN40_INTERNAL_452e885a_4_k_cu_ec0e2db6_131954cuda3std3__45__cpo5beginE)
_ZN40_INTERNAL_452e885a_4_k_cu_ec0e2db6_131954cuda3std3__45__cpo5beginE:
	.zero		1
	.type		_ZN40_INTERNAL_452e885a_4_k_cu_ec0e2db6_131954cuda3std3__442_GLOBAL__N__452e885a_4_k_cu_ec0e2db6_131956ignoreE,@object
	.size		_ZN40_INTERNAL_452e885a_4_k_cu_ec0e2db6_131954cuda3std3__442_GLOBAL__N__452e885a_4_k_cu_ec0e2db6_131956ignoreE,(_ZN40_INTERNAL_452e885a_4_k_cu_ec0e2db6_131954cute7productE - _ZN40_INTERNAL_452e885a_4_k_cu_ec0e2db6_131954cuda3std3__442_GLOBAL__N__452e885a_4_k_cu_ec0e2db6_131956ignoreE)
_ZN40_INTERNAL_452e885a_4_k_cu_ec0e2db6_131954cuda3std3__442_GLOBAL__N__452e885a_4_k_cu_ec0e2db6_131956ignoreE:
	.zero		1
	.type		_ZN40_INTERNAL_452e885a_4_k_cu_ec0e2db6_131954cute7productE,@object
	.size		_ZN40_INTERNAL_452e885a_4_k_cu_ec0e2db6_131954cute7productE,(_ZN40_INTERNAL_452e885a_4_k_cu_ec0e2db6_131954cuda3std3__45__cpo3endE - _ZN40_INTERNAL_452e885a_4_k_cu_ec0e2db6_131954cute7productE)
_ZN40_INTERNAL_452e885a_4_k_cu_ec0e2db6_131954cute7productE:
	.zero		1
	.type		_ZN40_INTERNAL_452e885a_4_k_cu_ec0e2db6_131954cuda3std3__45__cpo3endE,@object
	.size		_ZN40_INTERNAL_452e885a_4_k_cu_ec0e2db6_131954cuda3std3__45__cpo3endE,(_ZN40_INTERNAL_452e885a_4_k_cu_ec0e2db6_131954cuda3std3__419piecewise_constructE - _ZN40_INTERNAL_452e885a_4_k_cu_ec0e2db6_131954cuda3std3__45__cpo3endE)
_ZN40_INTERNAL_452e885a_4_k_cu_ec0e2db6_131954cuda3std3__45__cpo3endE:
	.zero		1
	.type		_ZN40_INTERNAL_452e885a_4_k_cu_ec0e2db6_131954cuda3std3__419piecewise_constructE,@object
	.size		_ZN40_INTERNAL_452e885a_4_k_cu_ec0e2db6_131954cuda3std3__419piecewise_constructE,(_ZN40_INTERNAL_452e885a_4_k_cu_ec0e2db6_131954cuda3std3__45__cpo4cendE - _ZN40_INTERNAL_452e885a_4_k_cu_ec0e2db6_131954cuda3std3__419piecewise_constructE)
_ZN40_INTERNAL_452e885a_4_k_cu_ec0e2db6_131954cuda3std3__419piecewise_constructE:
	.zero		1
	.type		_ZN40_INTERNAL_452e885a_4_k_cu_ec0e2db6_131954cuda3std3__45__cpo4cendE,@object
	.size		_ZN40_INTERNAL_452e885a_4_k_cu_ec0e2db6_131954cuda3std3__45__cpo4cendE,(_ZN40_INTERNAL_452e885a_4_k_cu_ec0e2db6_131954cuda3std6ranges3__45__cpo4swapE - _ZN40_INTERNAL_452e885a_4_k_cu_ec0e2db6_131954cuda3std3__45__cpo4cendE)
_ZN40_INTERNAL_452e885a_4_k_cu_ec0e2db6_131954cuda3std3__45__cpo4cendE:
	.zero		1
	.type		_ZN40_INTERNAL_452e885a_4_k_cu_ec0e2db6_131954cuda3std6ranges3__45__cpo4swapE,@object
	.size		_ZN40_INTERNAL_452e885a_4_k_cu_ec0e2db6_131954cuda3std6ranges3__45__cpo4swapE,(.L_7 - _ZN40_INTERNAL_452e885a_4_k_cu_ec0e2db6_131954cuda3std6ranges3__45__cpo4swapE)
_ZN40_INTERNAL_452e885a_4_k_cu_ec0e2db6_131954cuda3std6ranges3__45__cpo4swapE:
	.zero		1
.L_7:


//--------------------- .nv.constant0._ZN7cutlass13device_kernelINS_4gemm6kernel13GemmUniversalIN4cute5tupleIJiiiiEEENS1_10collective13CollectiveMmaINS1_37MainloopSm90TmaGmmaWarpSpecializedFP8ILi8ENS5_IJNS4_1CILi1EEESB_SB_EEENS1_32KernelTmaWarpSpecializedPingpongEEENS5_IJNSA_ILi64EEENSA_ILi48EEENSA_ILi256EEEEEENS_12float_e4m3_tENS5_IJlSB_lEEESJ_SK_NS4_8TiledMMAINS4_8MMA_AtomIJNS4_4SM904GMMA30MMA_64x16x32_F32E4M3E4M3_SS_TNILNSO_7ScaleInE1ELSQ_1EEEEEENS4_6LayoutISC_NS5_IJNSA_ILi0EEESU_SU_EEEEENS5_IJNS4_10UnderscoreESX_SX_EEEEENS4_13SM90_TMA_LOADENS4_14ComposedLayoutINS4_7SwizzleILi3ELi4ELi3EEENS4_18smem_ptr_flag_bitsILi8EEENST_INS5_IJNSA_ILi8EEENSA_ILi128EEEEEENS5_IJS17_SB_EEEEEEEvNS4_8identityES10_S1B_vS1C_EENS_8epilogue10collective6detail29Sm90TmaWarpSpecializedAdapterINS1F_15DefaultEpilogueISJ_SK_SK_NS1E_6thread17LinearCombinationISJ_Li1EffLNS1J_9ScaleType4KindE0ELNS_15FloatRoundStyleE2ESJ_EENS1_15EpilogueDefaultEEEEEvvEEEEvNT_6ParamsE --------------------------
	.section	.nv.constant0._ZN7cutlass13device_kernelINS_4gemm6kernel13GemmUniversalIN4cute5tupleIJiiiiEEENS1_10collective13CollectiveMmaINS1_37MainloopSm90TmaGmmaWarpSpecializedFP8ILi8ENS5_IJNS4_1CILi1EEESB_SB_EEENS1_32KernelTmaWarpSpecializedPingpongEEENS5_IJNSA_ILi64EEENSA_ILi48EEENSA_ILi256EEEEEENS_12float_e4m3_tENS5_IJlSB_lEEESJ_SK_NS4_8TiledMMAINS4_8MMA_AtomIJNS4_4SM904GMMA30MMA_64x16x32_F32E4M3E4M3_SS_TNILNSO_7ScaleInE1ELSQ_1EEEEEENS4_6LayoutISC_NS5_IJNSA_ILi0EEESU_SU_EEEEENS5_IJNS4_10UnderscoreESX_SX_EEEEENS4_13SM90_TMA_LOADENS4_14ComposedLayoutINS4_7SwizzleILi3ELi4ELi3EEENS4_18smem_ptr_flag_bitsILi8EEENST_INS5_IJNSA_ILi8EEENSA_ILi128EEEEEENS5_IJS17_SB_EEEEEEEvNS4_8identityES10_S1B_vS1C_EENS_8epilogue10collective6detail29Sm90TmaWarpSpecializedAdapterINS1F_15DefaultEpilogueISJ_SK_SK_NS1E_6thread17LinearCombinationISJ_Li1EffLNS1J_9ScaleType4KindE0ELNS_15FloatRoundStyleE2ESJ_EENS1_15EpilogueDefaultEEEEEvvEEEEvNT_6ParamsE,"a",@progbits
	.sectionflags	@""
	.align	4
.nv.constant0._ZN7cutlass13device_kernelINS_4gemm6kernel13GemmUniversalIN4cute5tupleIJiiiiEEENS1_10collective13CollectiveMmaINS1_37MainloopSm90TmaGmmaWarpSpecializedFP8ILi8ENS5_IJNS4_1CILi1EEESB_SB_EEENS1_32KernelTmaWarpSpecializedPingpongEEENS5_IJNSA_ILi64EEENSA_ILi48EEENSA_ILi256EEEEEENS_12float_e4m3_tENS5_IJlSB_lEEESJ_SK_NS4_8TiledMMAINS4_8MMA_AtomIJNS4_4SM904GMMA30MMA_64x16x32_F32E4M3E4M3_SS_TNILNSO_7ScaleInE1ELSQ_1EEEEEENS4_6LayoutISC_NS5_IJNSA_ILi0EEESU_SU_EEEEENS5_IJNS4_10UnderscoreESX_SX_EEEEENS4_13SM90_TMA_LOADENS4_14ComposedLayoutINS4_7SwizzleILi3ELi4ELi3EEENS4_18smem_ptr_flag_bitsILi8EEENST_INS5_IJNSA_ILi8EEENSA_ILi128EEEEEENS5_IJS17_SB_EEEEEEEvNS4_8identityES10_S1B_vS1C_EENS_8epilogue10collective6detail29Sm90TmaWarpSpecializedAdapterINS1F_15DefaultEpilogueISJ_SK_SK_NS1E_6thread17LinearCombinationISJ_Li1EffLNS1J_9ScaleType4KindE0ELNS_15FloatRoundStyleE2ESJ_EENS1_15EpilogueDefaultEEEEEvvEEEEvNT_6ParamsE:
	.zero		1664


//--------------------- SYMBOLS --------------------------

	.type		.nv.reservedSmem.offset0,@object
	.size		.nv.reservedSmem.offset0,0x4
